	.target	sm_80

	.elftype	@"ET_EXEC"


//--------------------- .note.nv.tkinfo           --------------------------
	.section	.note.nv.tkinfo,"",@"SHT_NOTE"
	.sectionflags	@"SHF_NOTE_NV_TKINFO"
	.tkinfo
        /*0018*/ 	.word	0x00000002
        /*0030*/ 	.string	""
        /*0030*/ 	.string	"ptxas"
        /*0030*/ 	.string	"Cuda compilation tools, release 13.0, V13.0.88"
        /*0030*/ 	.string	"Build cuda_13.0.r13.0/compiler.36424714_0"
        /*0030*/ 	.string	"-v  -suppress-debug-info  -lineinfo  -arch sm_80 "



//--------------------- .note.nv.cuinfo           --------------------------
	.section	.note.nv.cuinfo,"",@"SHT_NOTE"
	.sectionflags	@"SHF_NOTE_NV_CUINFO"
        /*0018*/ 	.short	0x0002
        /*001a*/ 	.short	0x0050
        /*001c*/ 	.short	0x0082
	.zero		2


//--------------------- .nv.info                  --------------------------
	.section	.nv.info,"",@"SHT_CUDA_INFO"
	.align	4


	//----- nvinfo : EIATTR_REGCOUNT
	.align		4
        /*0000*/ 	.byte	0x04, 0x2f
        /*0002*/ 	.short	(.L_2 - .L_1)
	.align		4
.L_1:
        /*0004*/ 	.word	index@(attn_fwd)
        /*0008*/ 	.word	0x00000048


	//----- nvinfo : EIATTR_FRAME_SIZE
	.align		4
.L_2:
        /*000c*/ 	.byte	0x04, 0x11
        /*000e*/ 	.short	(.L_4 - .L_3)
	.align		4
.L_3:
        /*0010*/ 	.word	index@(attn_fwd)
        /*0014*/ 	.word	0x00000000


	//----- nvinfo : EIATTR_MIN_STACK_SIZE
	.align		4
.L_4:
        /*0018*/ 	.byte	0x04, 0x12
        /*001a*/ 	.short	(.L_6 - .L_5)
	.align		4
.L_5:
        /*001c*/ 	.word	index@(attn_fwd)
        /*0020*/ 	.word	0x00000000
.L_6:


//--------------------- .nv.info.attn_fwd         --------------------------
	.section	.nv.info.attn_fwd,"",@"SHT_CUDA_INFO"
	.sectionflags	@""
	.align	4


	//----- nvinfo : EIATTR_CUDA_API_VERSION
	.align		4
        /*0000*/ 	.byte	0x04, 0x37
        /*0002*/ 	.short	(.L_8 - .L_7)
.L_7:
        /*0004*/ 	.word	0x00000082


	//----- nvinfo : EIATTR_SW2861232_WAR
	.align		4
.L_8:
        /*0008*/ 	.byte	0x01, 0x35
	.zero		2


	//----- nvinfo : EIATTR_PARAM_CBANK
	.align		4
        /*000c*/ 	.byte	0x04, 0x0a
        /*000e*/ 	.short	(.L_10 - .L_9)
	.align		4
.L_9:
        /*0010*/ 	.word	index@(.nv.constant0.attn_fwd)
        /*0014*/ 	.short	0x0160
        /*0016*/ 	.short	0x0088


	//----- nvinfo : EIATTR_CBANK_PARAM_SIZE
	.align		4
.L_10:
        /*0018*/ 	.byte	0x03, 0x19
        /*001a*/ 	.short	0x0088


	//----- nvinfo : EIATTR_KPARAM_INFO
	.align		4
        /*001c*/ 	.byte	0x04, 0x17
        /*001e*/ 	.short	(.L_12 - .L_11)
.L_11:
        /*0020*/ 	.word	0x00000000
        /*0024*/ 	.short	0x0019
        /*0026*/ 	.short	0x0080
        /*0028*/ 	.byte	0x00, 0xf4, 0x21, 0x00


	//----- nvinfo : EIATTR_KPARAM_INFO
	.align		4
.L_12:
        /*002c*/ 	.byte	0x04, 0x17
        /*002e*/ 	.short	(.L_14 - .L_13)
.L_13:
        /*0030*/ 	.word	0x00000000
        /*0034*/ 	.short	0x0018
        /*0036*/ 	.short	0x0078
        /*0038*/ 	.byte	0x00, 0xf4, 0x21, 0x00


	//----- nvinfo : EIATTR_KPARAM_INFO
	.align		4
.L_14:
        /*003c*/ 	.byte	0x04, 0x17
        /*003e*/ 	.short	(.L_16 - .L_15)
.L_15:
        /*0040*/ 	.word	0x00000000
        /*0044*/ 	.short	0x0017
        /*0046*/ 	.short	0x0070
        /*0048*/ 	.byte	0x00, 0xf0, 0x11, 0x00


	//----- nvinfo : EIATTR_KPARAM_INFO
	.align		4
.L_16:
        /*004c*/ 	.byte	0x04, 0x17
        /*004e*/ 	.short	(.L_18 - .L_17)
.L_17:
        /*0050*/ 	.word	0x00000000
        /*0054*/ 	.short	0x0016
        /*0056*/ 	.short	0x006c
        /*0058*/ 	.byte	0x00, 0xf0, 0x11, 0x00


	//----- nvinfo : EIATTR_KPARAM_INFO
	.align		4
.L_18:
        /*005c*/ 	.byte	0x04, 0x17
        /*005e*/ 	.short	(.L_20 - .L_19)
.L_19:
        /*0060*/ 	.word	0x00000000
        /*0064*/ 	.short	0x0015
        /*0066*/ 	.short	0x0068
        /*0068*/ 	.byte	0x00, 0xf0, 0x11, 0x00


	//----- nvinfo : EIATTR_KPARAM_INFO
	.align		4
.L_20:
        /*006c*/ 	.byte	0x04, 0x17
        /*006e*/ 	.short	(.L_22 - .L_21)
.L_21:
        /*0070*/ 	.word	0x00000000
        /*0074*/ 	.short	0x0014
        /*0076*/ 	.short	0x0064
        /*0078*/ 	.byte	0x00, 0xf0, 0x11, 0x00


	//----- nvinfo : EIATTR_KPARAM_INFO
	.align		4
.L_22:
        /*007c*/ 	.byte	0x04, 0x17
        /*007e*/ 	.short	(.L_24 - .L_23)
.L_23:
        /*0080*/ 	.word	0x00000000
        /*0084*/ 	.short	0x0013
        /*0086*/ 	.short	0x0060
        /*0088*/ 	.byte	0x00, 0xf0, 0x11, 0x00


	//----- nvinfo : EIATTR_KPARAM_INFO
	.align		4
.L_24:
        /*008c*/ 	.byte	0x04, 0x17
        /*008e*/ 	.short	(.L_26 - .L_25)
.L_25:
        /*0090*/ 	.word	0x00000000
        /*0094*/ 	.short	0x0012
        /*0096*/ 	.short	0x005c
        /*0098*/ 	.byte	0x00, 0xf0, 0x11, 0x00


	//----- nvinfo : EIATTR_KPARAM_INFO
	.align		4
.L_26:
        /*009c*/ 	.byte	0x04, 0x17
        /*009e*/ 	.short	(.L_28 - .L_27)
.L_27:
        /*00a0*/ 	.word	0x00000000
        /*00a4*/ 	.short	0x0011
        /*00a6*/ 	.short	0x0058
        /*00a8*/ 	.byte	0x00, 0xf0, 0x11, 0x00


	//----- nvinfo : EIATTR_KPARAM_INFO
	.align		4
.L_28:
        /*00ac*/ 	.byte	0x04, 0x17
        /*00ae*/ 	.short	(.L_30 - .L_29)
.L_29:
        /*00b0*/ 	.word	0x00000000
        /*00b4*/ 	.short	0x0010
        /*00b6*/ 	.short	0x0054
        /*00b8*/ 	.byte	0x00, 0xf0, 0x11, 0x00


	//----- nvinfo : EIATTR_KPARAM_INFO
	.align		4
.L_30:
        /*00bc*/ 	.byte	0x04, 0x17
        /*00be*/ 	.short	(.L_32 - .L_31)
.L_31:
        /*00c0*/ 	.word	0x00000000
        /*00c4*/ 	.short	0x000f
        /*00c6*/ 	.short	0x0050
        /*00c8*/ 	.byte	0x00, 0xf0, 0x11, 0x00


	//----- nvinfo : EIATTR_KPARAM_INFO
	.align		4
.L_32:
        /*00cc*/ 	.byte	0x04, 0x17
        /*00ce*/ 	.short	(.L_34 - .L_33)
.L_33:
        /*00d0*/ 	.word	0x00000000
        /*00d4*/ 	.short	0x000e
        /*00d6*/ 	.short	0x004c
        /*00d8*/ 	.byte	0x00, 0xf0, 0x11, 0x00


	//----- nvinfo : EIATTR_KPARAM_INFO
	.align		4
.L_34:
        /*00dc*/ 	.byte	0x04, 0x17
        /*00de*/ 	.short	(.L_36 - .L_35)
.L_35:
        /*00e0*/ 	.word	0x00000000
        /*00e4*/ 	.short	0x000d
        /*00e6*/ 	.short	0x0048
        /*00e8*/ 	.byte	0x00, 0xf0, 0x11, 0x00


	//----- nvinfo : EIATTR_KPARAM_INFO
	.align		4
.L_36:
        /*00ec*/ 	.byte	0x04, 0x17
        /*00ee*/ 	.short	(.L_38 - .L_37)
.L_37:
        /*00f0*/ 	.word	0x00000000
        /*00f4*/ 	.short	0x000c
        /*00f6*/ 	.short	0x0044
        /*00f8*/ 	.byte	0x00, 0xf0, 0x11, 0x00


	//----- nvinfo : EIATTR_KPARAM_INFO
	.align		4
.L_38:
        /*00fc*/ 	.byte	0x04, 0x17
        /*00fe*/ 	.short	(.L_40 - .L_39)
.L_39:
        /*0100*/ 	.word	0x00000000
        /*0104*/ 	.short	0x000b
        /*0106*/ 	.short	0x0040
        /*0108*/ 	.byte	0x00, 0xf0, 0x11, 0x00


	//----- nvinfo : EIATTR_KPARAM_INFO
	.align		4
.L_40:
        /*010c*/ 	.byte	0x04, 0x17
        /*010e*/ 	.short	(.L_42 - .L_41)
.L_41:
        /*0110*/ 	.word	0x00000000
        /*0114*/ 	.short	0x000a
        /*0116*/ 	.short	0x003c
        /*0118*/ 	.byte	0x00, 0xf0, 0x11, 0x00


	//----- nvinfo : EIATTR_KPARAM_INFO
	.align		4
.L_42:
        /*011c*/ 	.byte	0x04, 0x17
        /*011e*/ 	.short	(.L_44 - .L_43)
.L_43:
        /*0120*/ 	.word	0x00000000
        /*0124*/ 	.short	0x0009
        /*0126*/ 	.short	0x0038
        /*0128*/ 	.byte	0x00, 0xf0, 0x11, 0x00


	//----- nvinfo : EIATTR_KPARAM_INFO
	.align		4
.L_44:
        /*012c*/ 	.byte	0x04, 0x17
        /*012e*/ 	.short	(.L_46 - .L_45)
.L_45:
        /*0130*/ 	.word	0x00000000
        /*0134*/ 	.short	0x0008
        /*0136*/ 	.short	0x0034
        /*0138*/ 	.byte	0x00, 0xf0, 0x11, 0x00


	//----- nvinfo : EIATTR_KPARAM_INFO
	.align		4
.L_46:
        /*013c*/ 	.byte	0x04, 0x17
        /*013e*/ 	.short	(.L_48 - .L_47)
.L_47:
        /*0140*/ 	.word	0x00000000
        /*0144*/ 	.short	0x0007
        /*0146*/ 	.short	0x0030
        /*0148*/ 	.byte	0x00, 0xf0, 0x11, 0x00


	//----- nvinfo : EIATTR_KPARAM_INFO
	.align		4
.L_48:
        /*014c*/ 	.byte	0x04, 0x17
        /*014e*/ 	.short	(.L_50 - .L_49)
.L_49:
        /*0150*/ 	.word	0x00000000
        /*0154*/ 	.short	0x0006
        /*0156*/ 	.short	0x002c
        /*0158*/ 	.byte	0x00, 0xf0, 0x11, 0x00


	//----- nvinfo : EIATTR_KPARAM_INFO
	.align		4
.L_50:
        /*015c*/ 	.byte	0x04, 0x17
        /*015e*/ 	.short	(.L_52 - .L_51)
.L_51:
        /*0160*/ 	.word	0x00000000
        /*0164*/ 	.short	0x0005
        /*0166*/ 	.short	0x0028
        /*0168*/ 	.byte	0x00, 0xf0, 0x11, 0x00


	//----- nvinfo : EIATTR_KPARAM_INFO
	.align		4
.L_52:
        /*016c*/ 	.byte	0x04, 0x17
        /*016e*/ 	.short	(.L_54 - .L_53)
.L_53:
        /*0170*/ 	.word	0x00000000
        /*0174*/ 	.short	0x0004
        /*0176*/ 	.short	0x0020
        /*0178*/ 	.byte	0x00, 0xf4, 0x21, 0x00


	//----- nvinfo : EIATTR_KPARAM_INFO
	.align		4
.L_54:
        /*017c*/ 	.byte	0x04, 0x17
        /*017e*/ 	.short	(.L_56 - .L_55)
.L_55:
        /*0180*/ 	.word	0x00000000
        /*0184*/ 	.short	0x0003
        /*0186*/ 	.short	0x0018
        /*0188*/ 	.byte	0x00, 0xf4, 0x21, 0x00


	//----- nvinfo : EIATTR_KPARAM_INFO
	.align		4
.L_56:
        /*018c*/ 	.byte	0x04, 0x17
        /*018e*/ 	.short	(.L_58 - .L_57)
.L_57:
        /*0190*/ 	.word	0x00000000
        /*0194*/ 	.short	0x0002
        /*0196*/ 	.short	0x0010
        /*0198*/ 	.byte	0x00, 0xf4, 0x21, 0x00


	//----- nvinfo : EIATTR_KPARAM_INFO
	.align		4
.L_58:
        /*019c*/ 	.byte	0x04, 0x17
        /*019e*/ 	.short	(.L_60 - .L_59)
.L_59:
        /*01a0*/ 	.word	0x00000000
        /*01a4*/ 	.short	0x0001
        /*01a6*/ 	.short	0x0008
        /*01a8*/ 	.byte	0x00, 0xf4, 0x21, 0x00


	//----- nvinfo : EIATTR_KPARAM_INFO
	.align		4
.L_60:
        /*01ac*/ 	.byte	0x04, 0x17
        /*01ae*/ 	.short	(.L_62 - .L_61)
.L_61:
        /*01b0*/ 	.word	0x00000000
        /*01b4*/ 	.short	0x0000
        /*01b6*/ 	.short	0x0000
        /*01b8*/ 	.byte	0x00, 0xf4, 0x21, 0x00


	//----- nvinfo : EIATTR_MAXREG_COUNT
	.align		4
.L_62:
        /*01bc*/ 	.byte	0x03, 0x1b
        /*01be*/ 	.short	0x00ff


	//----- nvinfo : EIATTR_NUM_BARRIERS
	.align		4
        /*01c0*/ 	.byte	0x02, 0x4c
        /*01c2*/ 	.byte	0x01
	.zero		1


	//----- nvinfo : EIATTR_MERCURY_ISA_VERSION
	.align		4
        /*01c4*/ 	.byte	0x03, 0x5f
        /*01c6*/ 	.short	0x0000


	//----- nvinfo : EIATTR_COOP_GROUP_MASK_REGIDS
	.align		4
        /*01c8*/ 	.byte	0x04, 0x29
        /*01ca*/ 	.short	(.L_64 - .L_63)


	//   ....[0]....
.L_63:
        /*01cc*/ 	.word	0xffffffff


	//   ....[1]....
        /*01d0*/ 	.word	0xffffffff


	//   ....[2]....
        /*01d4*/ 	.word	0xffffffff


	//   ....[3]....
        /*01d8*/ 	.word	0xffffffff


	//   ....[4]....
        /*01dc*/ 	.word	0xffffffff


	//   ....[5]....
        /*01e0*/ 	.word	0xffffffff


	//   ....[6]....
        /*01e4*/ 	.word	0xffffffff


	//   ....[7]....
        /*01e8*/ 	.word	0xffffffff


	//----- nvinfo : EIATTR_COOP_GROUP_INSTR_OFFSETS
	.align		4
.L_64:
        /*01ec*/ 	.byte	0x04, 0x28
        /*01ee*/ 	.short	(.L_66 - .L_65)


	//   ....[0]....
.L_65:
        /*01f0*/ 	.word	0x00000b00


	//   ....[1]....
        /*01f4*/ 	.word	0x00000c10


	//   ....[2]....
        /*01f8*/ 	.word	0x00000c20


	//   ....[3]....
        /*01fc*/ 	.word	0x00000c40


	//   ....[4]....
        /*0200*/ 	.word	0x00001200


	//   ....[5]....
        /*0204*/ 	.word	0x00001210


	//   ....[6]....
        /*0208*/ 	.word	0x00001250


	//   ....[7]....
        /*020c*/ 	.word	0x00001260


	//----- nvinfo : EIATTR_EXIT_INSTR_OFFSETS
	.align		4
.L_66:
        /*0210*/ 	.byte	0x04, 0x1c
        /*0212*/ 	.short	(.L_68 - .L_67)


	//   ....[0]....
.L_67:
        /*0214*/ 	.word	0x00001dc0


	//   ....[1]....
        /*0218*/ 	.word	0x00001e60


	//----- nvinfo : EIATTR_REQNTID
	.align		4
.L_68:
        /*021c*/ 	.byte	0x04, 0x10
        /*021e*/ 	.short	(.L_70 - .L_69)
.L_69:
        /*0220*/ 	.word	0x00000080
        /*0224*/ 	.word	0x00000001
        /*0228*/ 	.word	0x00000001
.L_70:


//--------------------- .nv.callgraph             --------------------------
	.section	.nv.callgraph,"",@"SHT_CUDA_CALLGRAPH"
	.align	4
	.sectionentsize	8
	.align		4
        /*0000*/ 	.word	0x00000000
	.align		4
        /*0004*/ 	.word	0xffffffff
	.align		4
        /*0008*/ 	.word	0x00000000
	.align		4
        /*000c*/ 	.word	0xfffffffe
	.align		4
        /*0010*/ 	.word	0x00000000
	.align		4
        /*0014*/ 	.word	0xfffffffd
	.align		4
        /*0018*/ 	.word	0x00000000
	.align		4
        /*001c*/ 	.word	0xfffffffc


//--------------------- .nv.rel.action            --------------------------
	.section	.nv.rel.action,"",@"SHT_CUDA_RELOCINFO"
	.align	8
	.sectionentsize	8
        /*0000*/ 	.byte	0x73, 0x00, 0x00, 0x00, 0x00, 0x00, 0x00, 0x00, 0x00, 0x00, 0x00, 0x11, 0x25, 0x00, 0x05, 0x36


//--------------------- .nv.constant4             --------------------------
	.section	.nv.constant4,"a",@progbits
	.align	8
	.align		8
.nv.constant4:
        /*0000*/ 	.dword	_$_str


//--------------------- .nv.constant0.attn_fwd    --------------------------
	.section	.nv.constant0.attn_fwd,"a",@progbits
	.sectionflags	@""
	.align	4
.nv.constant0.attn_fwd:
	.zero		488


//--------------------- .text.attn_fwd            --------------------------
	.section	.text.attn_fwd,"ax",@progbits
	.sectioninfo	@"SHI_REGISTERS=72"
	.align	128
        .global         attn_fwd
        .type           attn_fwd,@function
        .size           attn_fwd,(.L_x_3 - attn_fwd)
        .other          attn_fwd,@"STO_CUDA_ENTRY STV_DEFAULT"
attn_fwd:
.text.attn_fwd:
[----:B------:R-:W-:Y:S02]  /*0000*/  MOV R1, c[0x0][0x28] ;  /* 0x00000a0000017a02 */ /* 0x000fe40000000f00 */
[----:B------:R-:W0:Y:S01]  /*0010*/  S2R R65, SR_TID.X ;  /* 0x0000000000417919 */ /* 0x000e220000002100 */
[----:B------:R-:W-:Y:S01]  /*0020*/  MOV R4, c[0x0][0x198] ;  /* 0x0000660000047a02 */ /* 0x000fe20000000f00 */
[----:B------:R-:W-:Y:S02]  /*0030*/  ULDC.64 UR4, c[0x0][0x118] ;  /* 0x0000460000047ab9 */ /* 0x000fe40000000a00 */
[----:B------:R-:W1:Y:S04]  /*0040*/  S2R R3, SR_CTAID.X ;  /* 0x0000000000037919 */ /* 0x000e680000002500 */
[----:B------:R-:W2:Y:S01]  /*0050*/  S2R R69, SR_CTAID.Y ;  /* 0x0000000000457919 */ /* 0x000ea20000002600 */
[----:B0-----:R-:W-:Y:S02]  /*0060*/  LOP3.LUT R12, R65, 0x1f, RZ, 0xc0, !PT ;  /* 0x0000001f410c7812 */ /* 0x001fe400078ec0ff */
[----:B------:R-:W-:-:S02]  /*0070*/  SHF.R.U32.HI R64, RZ, 0x5, R65 ;  /* 0x00000005ff407819 */ /* 0x000fc40000011641 */
[----:B-1----:R-:W-:Y:S02]  /*0080*/  LEA R62, R3, R12, 0x5 ;  /* 0x0000000c033e7211 */ /* 0x002fe400078e28ff */
[----:B------:R-:W-:Y:S01]  /*0090*/  SGXT.U32 R64, R64, 0x2 ;  /* 0x000000024040781a */ /* 0x000fe20000000000 */
[----:B--2---:R-:W-:Y:S02]  /*00a0*/  IMAD R0, R69, c[0x0][0x190], RZ ;  /* 0x0000640045007a24 */ /* 0x004fe400078e02ff */
[----:B------:R-:W-:Y:S02]  /*00b0*/  IMAD R3, R62, c[0x0][0x194], RZ ;  /* 0x000065003e037a24 */ /* 0x000fe400078e02ff */
[----:B------:R-:W-:Y:S02]  /*00c0*/  IMAD R6, R64, c[0x0][0x198], RZ ;  /* 0x0000660040067a24 */ /* 0x000fe400078e02ff */
[C---:B------:R-:W-:Y:S01]  /*00d0*/  IMAD.SHL.U32 R2, R0.reuse, 0x2, RZ ;  /* 0x0000000200027824 */ /* 0x040fe200078e00ff */
[----:B------:R-:W-:Y:S01]  /*00e0*/  SHF.L.U32 R5, R3, 0x1, RZ ;  /* 0x0000000103057819 */ /* 0x000fe200000006ff */
[----:B------:R-:W-:Y:S01]  /*00f0*/  IMAD.HI R0, R0, 0x2, RZ ;  /* 0x0000000200007827 */ /* 0x000fe200078e02ff */
[----:B------:R-:W-:-:S02]  /*0100*/  LEA R7, R4, R6, 0x2 ;  /* 0x0000000604077211 */ /* 0x000fc400078e10ff */
[----:B------:R-:W-:Y:S01]  /*0110*/  IADD3 R5, P0, P1, R5, c[0x0][0x160], R2 ;  /* 0x0000580005057a10 */ /* 0x000fe2000791e002 */
[----:B------:R-:W-:Y:S01]  /*0120*/  IMAD.HI R3, R3, 0x2, RZ ;  /* 0x0000000203037827 */ /* 0x000fe200078e02ff */
[----:B------:R-:W-:-:S04]  /*0130*/  LEA R9, R4, R7, 0x2 ;  /* 0x0000000704097211 */ /* 0x000fc800078e10ff */
[----:B------:R-:W-:Y:S01]  /*0140*/  IADD3.X R11, R3, c[0x0][0x164], R0, P0, P1 ;  /* 0x00005900030b7a10 */ /* 0x000fe200007e2400 */
[----:B------:R-:W-:Y:S01]  /*0150*/  IMAD R0, R4, 0x4, R9 ;  /* 0x0000000404007824 */ /* 0x000fe200078e0209 */
[-C--:B------:R-:W-:Y:S02]  /*0160*/  LEA R2, P0, R6, R5.reuse, 0x1 ;  /* 0x0000000506027211 */ /* 0x080fe400078008ff */
[-C--:B------:R-:W-:Y:S02]  /*0170*/  LEA R4, P1, R7, R5.reuse, 0x1 ;  /* 0x0000000507047211 */ /* 0x080fe400078208ff */
[-C--:B------:R-:W-:Y:S02]  /*0180*/  LEA R8, P2, R9, R5.reuse, 0x1 ;  /* 0x0000000509087211 */ /* 0x080fe400078408ff */
[----:B------:R-:W-:Y:S02]  /*0190*/  LEA R10, P3, R0, R5, 0x1 ;  /* 0x00000005000a7211 */ /* 0x000fe400078608ff */
[----:B------:R-:W-:-:S02]  /*01a0*/  LEA.HI.X.SX32 R3, R6, R11, 0x1, P0 ;  /* 0x0000000b06037211 */ /* 0x000fc400000f0eff */
[-C--:B------:R-:W-:Y:S02]  /*01b0*/  LEA.HI.X.SX32 R5, R7, R11.reuse, 0x1, P1 ;  /* 0x0000000b07057211 */ /* 0x080fe400008f0eff */
[-C--:B------:R-:W-:Y:S01]  /*01c0*/  LEA.HI.X.SX32 R9, R9, R11.reuse, 0x1, P2 ;  /* 0x0000000b09097211 */ /* 0x080fe200010f0eff */
[----:B------:R-:W2:Y:S01]  /*01d0*/  LDG.E.U16 R2, [R2.64] ;  /* 0x0000000402027981 */ /* 0x000ea2000c1e1500 */
[----:B------:R-:W-:-:S03]  /*01e0*/  LEA.HI.X.SX32 R11, R0, R11, 0x1, P3 ;  /* 0x0000000b000b7211 */ /* 0x000fc600018f0eff */
[----:B------:R-:W3:Y:S04]  /*01f0*/  LDG.E.U16 R8, [R8.64] ;  /* 0x0000000408087981 */ /* 0x000ee8000c1e1500 */
[----:B------:R0:W4:Y:S04]  /*0200*/  LDG.E.U16 R4, [R4.64] ;  /* 0x0000000404047981 */ /* 0x000128000c1e1500 */
[----:B------:R-:W5:Y:S01]  /*0210*/  LDG.E.U16 R10, [R10.64] ;  /* 0x000000040a0a7981 */ /* 0x000f62000c1e1500 */
[----:B------:R-:W-:-:S04]  /*0220*/  SHF.R.S32.HI R0, RZ, 0x6, R65 ;  /* 0x00000006ff007819 */ /* 0x000fc80000011441 */
[----:B------:R-:W-:Y:S02]  /*0230*/  SGXT R0, R0, 0x1 ;  /* 0x000000010000781a */ /* 0x000fe40000000200 */
[----:B------:R-:W-:Y:S02]  /*0240*/  SHF.L.U32 R66, R65, 0x1, RZ ;  /* 0x0000000141427819 */ /* 0x000fe400000006ff */
[----:B------:R-:W-:-:S04]  /*0250*/  LOP3.LUT R7, R0, 0x90, RZ, 0xc0, !PT ;  /* 0x0000009000077812 */ /* 0x000fc800078ec0ff */
[----:B------:R-:W-:-:S04]  /*0260*/  LOP3.LUT R7, R7, 0x7e, R66, 0x78, !PT ;  /* 0x0000007e07077812 */ /* 0x000fc800078e7842 */
[----:B------:R-:W-:Y:S02]  /*0270*/  LOP3.LUT R63, R7, 0x20, RZ, 0x3c, !PT ;  /* 0x00000020073f7812 */ /* 0x000fe400078e3cff */
[----:B------:R-:W-:-:S04]  /*0280*/  MOV R0, c[0x0][0x1d0] ;  /* 0x0000740000007a02 */ /* 0x000fc80000000f00 */
[----:B------:R-:W-:Y:S01]  /*0290*/  ISETP.GE.AND P0, PT, R0, 0x1, PT ;  /* 0x000000010000780c */ /* 0x000fe20003f06270 */
[----:B------:R-:W-:Y:S01]  /*02a0*/  IMAD.MOV.U32 R6, RZ, RZ, 0x3f800000 ;  /* 0x3f800000ff067424 */ /* 0x000fe200078e00ff */
[----:B------:R-:W-:Y:S01]  /*02b0*/  MOV R0, 0xff800000 ;  /* 0xff80000000007802 */ /* 0x000fe20000000f00 */
[----:B------:R-:W-:Y:S01]  /*02c0*/  CS2R R28, SRZ ;  /* 0x00000000001c7805 */ /* 0x000fe2000001ff00 */
[----:B0-----:R-:W-:Y:S01]  /*02d0*/  MOV R5, 0x3f800000 ;  /* 0x3f80000000057802 */ /* 0x001fe20000000f00 */
[----:B------:R-:W-:Y:S01]  /*02e0*/  CS2R R30, SRZ ;  /* 0x00000000001e7805 */ /* 0x000fe2000001ff00 */
[----:B------:R-:W-:Y:S01]  /*02f0*/  MOV R42, 0xff800000 ;  /* 0xff800000002a7802 */ /* 0x000fe20000000f00 */
[----:B------:R-:W-:Y:S01]  /*0300*/  CS2R R32, SRZ ;  /* 0x0000000000207805 */ /* 0x000fe2000001ff00 */
[----:B------:R-:W-:Y:S01]  /*0310*/  CS2R R34, SRZ ;  /* 0x0000000000227805 */ /* 0x000fe2000001ff00 */
[C---:B------:R-:W-:Y:S01]  /*0320*/  SHF.L.U32 R13, R65.reuse, 0x6, RZ ;  /* 0x00000006410d7819 */ /* 0x040fe200000006ff */
[C---:B------:R-:W-:Y:S01]  /*0330*/  IMAD.SHL.U32 R67, R65.reuse, 0x8, RZ ;  /* 0x0000000841437824 */ /* 0x040fe200078e00ff */
[----:B------:R-:W-:Y:S01]  /*0340*/  LOP3.LUT R68, R65, 0x10, RZ, 0xc0, !PT ;  /* 0x0000001041447812 */ /* 0x000fe200078ec0ff */
[----:B--2---:R0:W-:Y:S04]  /*0350*/  STS.U16 [R7], R2 ;  /* 0x0000000207007388 */ /* 0x0041e80000000400 */
[----:B---3--:R0:W-:Y:S04]  /*0360*/  STS.U16 [R7+0x200], R8 ;  /* 0x0002000807007388 */ /* 0x0081e80000000400 */
[----:B----4-:R0:W-:Y:S04]  /*0370*/  STS.U16 [R63+0x100], R4 ;  /* 0x000100043f007388 */ /* 0x0101e80000000400 */
[----:B-----5:R0:W-:Y:S01]  /*0380*/  STS.U16 [R63+0x300], R10 ;  /* 0x0003000a3f007388 */ /* 0x0201e20000000400 */
[----:B------:R-:W-:Y:S05]  /*0390*/  @!P0 BRA `(.L_x_0) ;  /* 0x00000fe000008947 */ /* 0x000fea0003800000 */
[----:B------:R-:W-:Y:S01]  /*03a0*/  IMAD R12, R12, c[0x0][0x1b4], RZ ;  /* 0x00006d000c0c7a24 */ /* 0x000fe200078e02ff */
[----:B------:R-:W-:Y:S01]  /*03b0*/  LOP3.LUT R3, R65, 0xf, RZ, 0xc0, !PT ;  /* 0x0000000f41037812 */ /* 0x000fe200078ec0ff */
[C---:B0-----:R-:W-:Y:S01]  /*03c0*/  IMAD R2, R69.reuse, c[0x0][0x1b0], RZ ;  /* 0x00006c0045027a24 */ /* 0x041fe200078e02ff */
[--C-:B------:R-:W-:Y:S01]  /*03d0*/  SHF.R.S32.HI R8, RZ, 0x2, R65.reuse ;  /* 0x00000002ff087819 */ /* 0x100fe20000011441 */
[----:B------:R-:W-:Y:S01]  /*03e0*/  IMAD R0, R69, c[0x0][0x1a0], RZ ;  /* 0x0000680045007a24 */ /* 0x000fe200078e02ff */
[----:B------:R-:W-:Y:S01]  /*03f0*/  SHF.L.U32 R5, R12, 0x1, RZ ;  /* 0x000000010c057819 */ /* 0x000fe200000006ff */
[----:B------:R-:W-:Y:S01]  /*0400*/  IMAD R3, R3, c[0x0][0x1a8], RZ ;  /* 0x00006a0003037a24 */ /* 0x000fe200078e02ff */
[----:B------:R-:W-:Y:S01]  /*0410*/  SHF.L.U32 R4, R2, 0x1, RZ ;  /* 0x0000000102047819 */ /* 0x000fe200000006ff */
[----:B------:R-:W-:Y:S01]  /*0420*/  IMAD.HI R9, R12, 0x2, RZ ;  /* 0x000000020c097827 */ /* 0x000fe200078e02ff */
[----:B------:R-:W-:Y:S01]  /*0430*/  SGXT R8, R8, 0x1 ;  /* 0x000000010808781a */ /* 0x000fe20000000200 */
[----:B------:R-:W-:Y:S01]  /*0440*/  CS2R R28, SRZ ;  /* 0x00000000001c7805 */ /* 0x000fe2000001ff00 */
[----:B------:R-:W-:Y:S01]  /*0450*/  IADD3 R40, P2, P3, R5, c[0x0][0x170], R4 ;  /* 0x00005c0005287a10 */ /* 0x000fe20007b5e004 */
[----:B------:R-:W-:Y:S01]  /*0460*/  IMAD.HI R4, R2, 0x2, RZ ;  /* 0x0000000202047827 */ /* 0x000fe200078e02ff */
[----:B------:R-:W-:Y:S01]  /*0470*/  SHF.L.U32 R5, R3, 0x1, RZ ;  /* 0x0000000103057819 */ /* 0x000fe200000006ff */
[----:B------:R-:W-:Y:S01]  /*0480*/  CS2R R30, SRZ ;  /* 0x00000000001e7805 */ /* 0x000fe2000001ff00 */
[----:B------:R-:W-:Y:S01]  /*0490*/  SHF.L.U32 R6, R65, 0x5, RZ ;  /* 0x0000000541067819 */ /* 0x000fe200000006ff */
[C---:B------:R-:W-:Y:S01]  /*04a0*/  IMAD.SHL.U32 R2, R0.reuse, 0x2, RZ ;  /* 0x0000000200027824 */ /* 0x040fe200078e00ff */
[----:B------:R-:W-:Y:S01]  /*04b0*/  IADD3.X R14, R9, c[0x0][0x174], R4, P2, P3 ;  /* 0x00005d00090e7a10 */ /* 0x000fe200017e6404 */
[----:B------:R-:W-:Y:S01]  /*04c0*/  IMAD.HI R0, R0, 0x2, RZ ;  /* 0x0000000200007827 */ /* 0x000fe200078e02ff */
[----:B------:R-:W-:Y:S01]  /*04d0*/  SHF.R.U32.HI R4, RZ, 0x4, R65 ;  /* 0x00000004ff047819 */ /* 0x000fe20000011641 */
[----:B------:R-:W-:Y:S01]  /*04e0*/  CS2R R32, SRZ ;  /* 0x0000000000207805 */ /* 0x000fe2000001ff00 */
[----:B------:R-:W-:Y:S01]  /*04f0*/  IADD3 R47, P0, P1, R5, c[0x0][0x168], R2 ;  /* 0x00005a00052f7a10 */ /* 0x000fe2000791e002 */
[----:B------:R-:W-:Y:S01]  /*0500*/  IMAD.HI R3, R3, 0x2, RZ ;  /* 0x0000000203037827 */ /* 0x000fe200078e02ff */
[----:B------:R-:W-:Y:S01]  /*0510*/  LOP3.LUT R11, R8, 0x90, RZ, 0xc0, !PT ;  /* 0x00000090080b7812 */ /* 0x000fe200078ec0ff */
[----:B------:R-:W-:Y:S01]  /*0520*/  CS2R R34, SRZ ;  /* 0x0000000000227805 */ /* 0x000fe2000001ff00 */
[----:B------:R-:W-:Y:S01]  /*0530*/  LOP3.LUT R12, R13, 0x1c0, RZ, 0xc0, !PT ;  /* 0x000001c00d0c7812 */ /* 0x000fe200078ec0ff */
[----:B------:R-:W-:Y:S01]  /*0540*/  IMAD.MOV.U32 R17, RZ, RZ, c[0x0][0x1a4] ;  /* 0x00006900ff117624 */ /* 0x000fe200078e00ff */
[----:B------:R-:W-:Y:S01]  /*0550*/  IADD3.X R15, R3, c[0x0][0x16c], R0, P0, P1 ;  /* 0x00005b00030f7a10 */ /* 0x000fe200007e2400 */
[----:B------:R-:W-:Y:S01]  /*0560*/  IMAD R3, R64, c[0x0][0x1b8], RZ ;  /* 0x00006e0040037a24 */ /* 0x000fe200078e02ff */
[----:B------:R-:W-:Y:S01]  /*0570*/  LOP3.LUT R0, R66, 0x10, RZ, 0xc0, !PT ;  /* 0x0000001042007812 */ /* 0x000fe200078ec0ff */
[----:B------:R-:W-:Y:S01]  /*0580*/  IMAD.MOV.U32 R48, RZ, RZ, -0x800000 ;  /* 0xff800000ff307424 */ /* 0x000fe200078e00ff */
[----:B------:R-:W-:-:S02]  /*0590*/  LOP3.LUT R11, R11, 0x60, R6, 0xf8, !PT ;  /* 0x000000600b0b7812 */ /* 0x000fc400078ef806 */
[----:B------:R-:W-:Y:S02]  /*05a0*/  LOP3.LUT R2, R0, 0x20, R65, 0xf8, !PT ;  /* 0x0000002000027812 */ /* 0x000fe400078ef841 */
[----:B------:R-:W-:Y:S02]  /*05b0*/  SGXT.U32 R0, R4, 0x3 ;  /* 0x000000030400781a */ /* 0x000fe40000000000 */
[----:B------:R-:W-:Y:S02]  /*05c0*/  MOV R6, c[0x0][0x1b8] ;  /* 0x00006e0000067a02 */ /* 0x000fe40000000f00 */
[----:B------:R-:W-:Y:S01]  /*05d0*/  SHF.L.U32 R9, R68, 0x5, RZ ;  /* 0x0000000544097819 */ /* 0x000fe200000006ff */
[----:B------:R-:W-:Y:S01]  /*05e0*/  IMAD R0, R0, c[0x0][0x1a4], RZ ;  /* 0x0000690000007a24 */ /* 0x000fe200078e02ff */
[----:B------:R-:W-:Y:S02]  /*05f0*/  LOP3.LUT R2, R2, 0x30, R67, 0x78, !PT ;  /* 0x0000003002027812 */ /* 0x000fe400078e7843 */
[----:B------:R-:W-:Y:S01]  /*0600*/  LEA R4, R6, R3, 0x2 ;  /* 0x0000000306047211 */ /* 0x000fe200078e10ff */
[----:B------:R-:W-:Y:S01]  /*0610*/  IMAD R13, R68, -0x10, R9 ;  /* 0xfffffff0440d7824 */ /* 0x000fe200078e0209 */
[----:B------:R-:W-:-:S02]  /*0620*/  IADD3 R61, R12, R9, R2 ;  /* 0x000000090c3d7210 */ /* 0x000fc40007ffe002 */
[----:B------:R-:W-:Y:S02]  /*0630*/  LEA R44, P0, R3, R40, 0x1 ;  /* 0x00000028032c7211 */ /* 0x000fe400078008ff */
[----:B------:R-:W-:Y:S02]  /*0640*/  LEA R5, R6, R4, 0x2 ;  /* 0x0000000406057211 */ /* 0x000fe400078e10ff */
[----:B------:R-:W-:Y:S02]  /*0650*/  LEA R2, R17, R0, 0x3 ;  /* 0x0000000011027211 */ /* 0x000fe400078e18ff */
[----:B------:R-:W-:Y:S02]  /*0660*/  LEA R8, P1, R4, R40, 0x1 ;  /* 0x0000002804087211 */ /* 0x000fe400078208ff */
[----:B------:R-:W-:Y:S02]  /*0670*/  LEA.HI.X.SX32 R45, R3, R14, 0x1, P0 ;  /* 0x0000000e032d7211 */ /* 0x000fe400000f0eff */
[----:B------:R-:W-:-:S02]  /*0680*/  LEA R6, R6, R5, 0x2 ;  /* 0x0000000506067211 */ /* 0x000fc400078e10ff */
[----:B------:R-:W-:Y:S02]  /*0690*/  LEA R3, R17, R2, 0x3 ;  /* 0x0000000211037211 */ /* 0x000fe400078e18ff */
[----:B------:R-:W-:Y:S02]  /*06a0*/  LEA R10, P2, R5, R40, 0x1 ;  /* 0x00000028050a7211 */ /* 0x000fe400078408ff */
[----:B------:R-:W-:Y:S02]  /*06b0*/  LEA.HI.X.SX32 R9, R4, R14, 0x1, P1 ;  /* 0x0000000e04097211 */ /* 0x000fe400008f0eff */
[----:B------:R-:W-:Y:S02]  /*06c0*/  LEA R40, P0, R6, R40, 0x1 ;  /* 0x0000002806287211 */ /* 0x000fe400078008ff */
[----:B------:R-:W-:Y:S02]  /*06d0*/  LEA R4, R17, R3, 0x3 ;  /* 0x0000000311047211 */ /* 0x000fe400078e18ff */
[----:B------:R-:W-:-:S02]  /*06e0*/  LOP3.LUT R58, R11, 0x10, R66, 0x78, !PT ;  /* 0x000000100b3a7812 */ /* 0x000fc400078e7842 */
[-C--:B------:R-:W-:Y:S02]  /*06f0*/  LEA.HI.X.SX32 R11, R5, R14.reuse, 0x1, P2 ;  /* 0x0000000e050b7211 */ /* 0x080fe400010f0eff */
[----:B------:R-:W-:Y:S01]  /*0700*/  LEA.HI.X.SX32 R41, R6, R14, 0x1, P0 ;  /* 0x0000000e06297211 */ /* 0x000fe200000f0eff */
[----:B------:R-:W-:Y:S01]  /*0710*/  IMAD.IADD R58, R58, 0x1, R13 ;  /* 0x000000013a3a7824 */ /* 0x000fe200078e020d */
[-C--:B------:R-:W-:Y:S02]  /*0720*/  LEA R52, P1, R2, R47.reuse, 0x1 ;  /* 0x0000002f02347211 */ /* 0x080fe400078208ff */
[-C--:B------:R-:W-:Y:S02]  /*0730*/  LEA R50, P2, R3, R47.reuse, 0x1 ;  /* 0x0000002f03327211 */ /* 0x080fe400078408ff */
[-C--:B------:R-:W-:Y:S02]  /*0740*/  LEA R46, P3, R4, R47.reuse, 0x1 ;  /* 0x0000002f042e7211 */ /* 0x080fe400078608ff */
[----:B------:R-:W-:-:S02]  /*0750*/  LEA R54, P0, R0, R47, 0x1 ;  /* 0x0000002f00367211 */ /* 0x000fc400078008ff */
[----:B------:R-:W-:Y:S02]  /*0760*/  LOP3.LUT R49, R12, 0x30, R67, 0xf8, !PT ;  /* 0x000000300c317812 */ /* 0x000fe400078ef843 */
[-C--:B------:R-:W-:Y:S02]  /*0770*/  LEA.HI.X.SX32 R53, R2, R15.reuse, 0x1, P1 ;  /* 0x0000000f02357211 */ /* 0x080fe400008f0eff */
[-C--:B------:R-:W-:Y:S02]  /*0780*/  LEA.HI.X.SX32 R51, R3, R15.reuse, 0x1, P2 ;  /* 0x0000000f03337211 */ /* 0x080fe400010f0eff */
[-C--:B------:R-:W-:Y:S01]  /*0790*/  LEA.HI.X.SX32 R47, R4, R15.reuse, 0x1, P3 ;  /* 0x0000000f042f7211 */ /* 0x080fe200018f0eff */
[----:B------:R-:W-:Y:S01]  /*07a0*/  CS2R R2, SRZ ;  /* 0x0000000000027805 */ /* 0x000fe2000001ff00 */
[----:B------:R-:W-:Y:S02]  /*07b0*/  LEA.HI.X.SX32 R55, R0, R15, 0x1, P0 ;  /* 0x0000000f00377211 */ /* 0x000fe400000f0eff */
[----:B------:R-:W-:-:S02]  /*07c0*/  MOV R6, 0x3f800000 ;  /* 0x3f80000000067802 */ /* 0x000fc40000000f00 */
[----:B------:R-:W-:Y:S02]  /*07d0*/  MOV R57, 0xff800000 ;  /* 0xff80000000397802 */ /* 0x000fe40000000f00 */
[----:B------:R-:W-:Y:S02]  /*07e0*/  MOV R4, RZ ;  /* 0x000000ff00047202 */ /* 0x000fe40000000f00 */
[----:B------:R-:W-:Y:S02]  /*07f0*/  MOV R5, 0x3f800000 ;  /* 0x3f80000000057802 */ /* 0x000fe40000000f00 */
[----:B------:R-:W-:Y:S02]  /*0800*/  LOP3.LUT R49, R49, 0x30, R66, 0x78, !PT ;  /* 0x0000003031317812 */ /* 0x000fe400078e7842 */
.L_x_1:
[----:B------:R-:W-:-:S04]  /*0810*/  IMAD.WIDE R12, R4, 0x2, R54 ;  /* 0x00000002040c7825 */ /* 0x000fc800078e0236 */
[C---:B------:R-:W-:Y:S01]  /*0820*/  IMAD.WIDE R14, R4.reuse, 0x2, R52 ;  /* 0x00000002040e7825 */ /* 0x040fe200078e0234 */
[----:B------:R0:W2:Y:S04]  /*0830*/  LDG.E.U16 R16, [R12.64] ;  /* 0x000000040c107981 */ /* 0x0000a8000c1e1500 */
[----:B------:R1:W3:Y:S01]  /*0840*/  LDG.E.U16 R18, [R14.64] ;  /* 0x000000040e127981 */ /* 0x0002e2000c1e1500 */
[----:B0-----:R-:W-:-:S04]  /*0850*/  IMAD.WIDE R12, R4, 0x2, R50 ;  /* 0x00000002040c7825 */ /* 0x001fc800078e0232 */
[----:B-1----:R-:W-:Y:S01]  /*0860*/  IMAD.WIDE R14, R4, 0x2, R46 ;  /* 0x00000002040e7825 */ /* 0x002fe200078e022e */
[----:B------:R0:W4:Y:S04]  /*0870*/  LDG.E.U16 R24, [R12.64] ;  /* 0x000000040c187981 */ /* 0x000128000c1e1500 */
[----:B------:R1:W5:Y:S04]  /*0880*/  LDG.E.U16 R26, [R14.64] ;  /* 0x000000040e1a7981 */ /* 0x000368000c1e1500 */
[----:B------:R-:W-:Y:S01]  /*0890*/  BAR.SYNC.DEFER_BLOCKING 0x0 ;  /* 0x0000000000007b1d */ /* 0x000fe20000010000 */
[----:B0-----:R-:W-:-:S04]  /*08a0*/  IMAD.WIDE R12, R3, 0x2, R44 ;  /* 0x00000002030c7825 */ /* 0x001fc800078e022c */
[C---:B-1----:R-:W-:Y:S01]  /*08b0*/  IMAD.WIDE R14, R3.reuse, 0x2, R10 ;  /* 0x00000002030e7825 */ /* 0x042fe200078e020a */
[----:B--2---:R-:W-:Y:S04]  /*08c0*/  STS.U16 [R7+0x400], R16 ;  /* 0x0004001007007388 */ /* 0x004fe80000000400 */
[----:B---3--:R-:W-:Y:S04]  /*08d0*/  STS.U16 [R7+0x500], R18 ;  /* 0x0005001207007388 */ /* 0x008fe80000000400 */
[----:B----4-:R-:W-:Y:S04]  /*08e0*/  STS.U16 [R7+0x600], R24 ;  /* 0x0006001807007388 */ /* 0x010fe80000000400 */
[----:B-----5:R-:W-:Y:S04]  /*08f0*/  STS.U16 [R7+0x700], R26 ;  /* 0x0007001a07007388 */ /* 0x020fe80000000400 */
[----:B------:R-:W-:Y:S06]  /*0900*/  BAR.SYNC.DEFER_BLOCKING 0x0 ;  /* 0x0000000000007b1d */ /* 0x000fec0000010000 */
[----:B------:R-:W2:Y:S04]  /*0910*/  LDG.E.U16 R14, [R14.64] ;  /* 0x000000040e0e7981 */ /* 0x000ea8000c1e1500 */
[----:B------:R0:W3:Y:S04]  /*0920*/  LDG.E.U16 R0, [R12.64] ;  /* 0x000000040c007981 */ /* 0x0000e8000c1e1500 */
[----:B------:R-:W-:Y:S04]  /*0930*/  LDSM.16.MT88.4 R16, [R61] ;  /* 0x000000003d10783b */ /* 0x000fe80000004200 */
[----:B------:R-:W1:Y:S01]  /*0940*/  LDSM.16.M88.4 R20, [R58+0x400] ;  /* 0x000400003a14783b */ /* 0x000e620000000200 */
[----:B0-----:R-:W-:-:S03]  /*0950*/  IMAD.WIDE R12, R3, 0x2, R8 ;  /* 0x00000002030c7825 */ /* 0x001fc600078e0208 */
[----:B------:R-:W0:Y:S04]  /*0960*/  LDSM.16.M88.4 R36, [R58+0x600] ;  /* 0x000600003a24783b */ /* 0x000e280000000200 */
[----:B------:R4:W5:Y:S02]  /*0970*/  LDG.E.U16 R43, [R12.64] ;  /* 0x000000040c2b7981 */ /* 0x000964000c1e1500 */
[----:B----4-:R-:W-:-:S05]  /*0980*/  IMAD.WIDE R12, R3, 0x2, R40 ;  /* 0x00000002030c7825 */ /* 0x010fca00078e0228 */
[----:B------:R0:W4:Y:S04]  /*0990*/  LDG.E.U16 R56, [R12.64] ;  /* 0x000000040c387981 */ /* 0x000128000c1e1500 */
[----:B------:R-:W-:Y:S01]  /*09a0*/  BAR.SYNC.DEFER_BLOCKING 0x0 ;  /* 0x0000000000007b1d */ /* 0x000fe20000010000 */
[C---:B-1----:R-:W-:Y:S08]  /*09b0*/  HMMA.16816.F32 R24, R16.reuse, R20, RZ ;  /* 0x000000141018723c */ /* 0x042ff000000018ff */
[C---:B------:R-:W-:Y:S01]  /*09c0*/  HMMA.16816.F32 R20, R16.reuse, R22, RZ ;  /* 0x000000161014723c */ /* 0x040fe200000018ff */
[----:B--2---:R0:W-:Y:S07]  /*09d0*/  STS.U16 [R7+0x600], R14 ;  /* 0x0006000e07007388 */ /* 0x0041ee0000000400 */
[----:B0-----:R-:W-:Y:S08]  /*09e0*/  HMMA.16816.F32 R12, R16, R36, RZ ;  /* 0x00000024100c723c */ /* 0x001ff000000018ff */
[----:B------:R-:W-:-:S02]  /*09f0*/  FMUL R36, R24, c[0x0][0x188] ;  /* 0x0000620018247a20 */ /* 0x000fc40000400000 */
[----:B------:R-:W-:Y:S01]  /*0a00*/  FMUL R37, R25, c[0x0][0x188] ;  /* 0x0000620019257a20 */ /* 0x000fe20000400000 */
[----:B------:R-:W-:Y:S04]  /*0a10*/  HMMA.16816.F32 R16, R16, R38, RZ ;  /* 0x000000261010723c */ /* 0x000fe800000018ff */
[----:B------:R-:W-:Y:S01]  /*0a20*/  FMNMX R37, R36, R37, !PT ;  /* 0x0000002524257209 */ /* 0x000fe20007800000 */
[----:B------:R-:W-:Y:S01]  /*0a30*/  FMUL R36, R20, c[0x0][0x188] ;  /* 0x0000620014247a20 */ /* 0x000fe20000400000 */
[----:B---3--:R0:W-:Y:S04]  /*0a40*/  STS.U16 [R7+0x400], R0 ;  /* 0x0004000007007388 */ /* 0x0081e80000000400 */
[----:B------:R-:W-:Y:S01]  /*0a50*/  FMNMX R37, R36, R37, !PT ;  /* 0x0000002524257209 */ /* 0x000fe20007800000 */
[----:B------:R-:W-:-:S02]  /*0a60*/  FMUL R36, R21, c[0x0][0x188] ;  /* 0x0000620015247a20 */ /* 0x000fc40000400000 */
[----:B0-----:R-:W-:-:S03]  /*0a70*/  FMUL R0, R12, c[0x0][0x188] ;  /* 0x000062000c007a20 */ /* 0x001fc60000400000 */
[----:B------:R-:W-:-:S04]  /*0a80*/  FMNMX R37, R36, R37, !PT ;  /* 0x0000002524257209 */ /* 0x000fc80007800000 */
[----:B------:R-:W-:Y:S01]  /*0a90*/  FMNMX R37, R0, R37, !PT ;  /* 0x0000002500257209 */ /* 0x000fe20007800000 */
[----:B------:R-:W-:-:S05]  /*0aa0*/  FMUL R0, R13, c[0x0][0x188] ;  /* 0x000062000d007a20 */ /* 0x000fca0000400000 */
[----:B------:R-:W-:Y:S01]  /*0ab0*/  FMNMX R37, R0, R37, !PT ;  /* 0x0000002500257209 */ /* 0x000fe20007800000 */
[----:B------:R-:W-:-:S05]  /*0ac0*/  FMUL R0, R16, c[0x0][0x188] ;  /* 0x0000620010007a20 */ /* 0x000fca0000400000 */
[----:B------:R-:W-:Y:S01]  /*0ad0*/  FMNMX R37, R0, R37, !PT ;  /* 0x0000002500257209 */ /* 0x000fe20007800000 */
[----:B------:R-:W-:-:S05]  /*0ae0*/  FMUL R0, R17, c[0x0][0x188] ;  /* 0x0000620011007a20 */ /* 0x000fca0000400000 */
[----:B------:R-:W-:-:S05]  /*0af0*/  FMNMX R38, R0, R37, !PT ;  /* 0x0000002500267209 */ /* 0x000fca0007800000 */
[----:B------:R-:W0:Y:S01]  /*0b00*/  SHFL.BFLY PT, R37, R38, 0x2, 0x1f ;  /* 0x0c401f0026257f89 */ /* 0x000e2200000e0000 */
[----:B------:R-:W-:Y:S01]  /*0b10*/  FMUL R36, R26, c[0x0][0x188] ;  /* 0x000062001a247a20 */ /* 0x000fe20000400000 */
[----:B0-----:R-:W-:Y:S01]  /*0b20*/  FMNMX R39, R38, R37, !PT ;  /* 0x0000002526277209 */ /* 0x001fe20007800000 */
[----:B------:R-:W-:-:S05]  /*0b30*/  FMUL R37, R27, c[0x0][0x188] ;  /* 0x000062001b257a20 */ /* 0x000fca0000400000 */
[----:B------:R-:W-:Y:S01]  /*0b40*/  FMNMX R37, R36, R37, !PT ;  /* 0x0000002524257209 */ /* 0x000fe20007800000 */
        /* <DEDUP_REMOVED lines=11> */
[----:B------:R-:W-:-:S05]  /*0c00*/  FMNMX R36, R36, R37, !PT ;  /* 0x0000002524247209 */ /* 0x000fca0007800000 */
[----:B------:R-:W0:Y:S04]  /*0c10*/  SHFL.BFLY PT, R37, R36, 0x2, 0x1f ;  /* 0x0c401f0024257f89 */ /* 0x000e2800000e0000 */
[----:B------:R-:W1:Y:S01]  /*0c20*/  SHFL.BFLY PT, R0, R39, 0x1, 0x1f ;  /* 0x0c201f0027007f89 */ /* 0x000e6200000e0000 */
[----:B0-----:R-:W-:-:S05]  /*0c30*/  FMNMX R38, R36, R37, !PT ;  /* 0x0000002524267209 */ /* 0x001fca0007800000 */
[----:B------:R-:W0:Y:S01]  /*0c40*/  SHFL.BFLY PT, R37, R38, 0x1, 0x1f ;  /* 0x0c201f0026257f89 */ /* 0x000e2200000e0000 */
[----:B-1----:R-:W-:-:S04]  /*0c50*/  FMNMX R0, R39, R0, !PT ;  /* 0x0000000027007209 */ /* 0x002fc80007800000 */
[----:B------:R-:W-:-:S05]  /*0c60*/  FMNMX R0, R0, R57, !PT ;  /* 0x0000003900007209 */ /* 0x000fca0007800000 */
[--C-:B------:R-:W-:Y:S02]  /*0c70*/  FFMA R24, R24, c[0x0][0x188], -R0.reuse ;  /* 0x0000620018187a23 */ /* 0x100fe40000000800 */
[----:B------:R-:W-:Y:S02]  /*0c80*/  FFMA R25, R25, c[0x0][0x188], -R0 ;  /* 0x0000620019197a23 */ /* 0x000fe40000000800 */
[----:B------:R-:W-:Y:S01]  /*0c90*/  FMUL R24, R24, 1.4426950216293334961 ;  /* 0x3fb8aa3b18187820 */ /* 0x000fe20000400000 */
[----:B0-----:R-:W-:-:S04]  /*0ca0*/  FMNMX R37, R38, R37, !PT ;  /* 0x0000002526257209 */ /* 0x001fc80007800000 */
[----:B------:R-:W-:Y:S01]  /*0cb0*/  FMNMX R42, R37, R48, !PT ;  /* 0x00000030252a7209 */ /* 0x000fe20007800000 */
[----:B------:R-:W-:Y:S01]  /*0cc0*/  FMUL R37, R25, 1.4426950216293334961 ;  /* 0x3fb8aa3b19257820 */ /* 0x000fe20000400000 */
[----:B------:R-:W-:Y:S03]  /*0cd0*/  MUFU.EX2 R24, R24 ;  /* 0x0000001800187308 */ /* 0x000fe60000000800 */
[--C-:B------:R-:W-:Y:S02]  /*0ce0*/  FFMA R26, R26, c[0x0][0x188], -R42.reuse ;  /* 0x000062001a1a7a23 */ /* 0x100fe4000000082a */
[----:B------:R-:W-:-:S03]  /*0cf0*/  FFMA R27, R27, c[0x0][0x188], -R42 ;  /* 0x000062001b1b7a23 */ /* 0x000fc6000000082a */
[----:B------:R-:W0:Y:S01]  /*0d00*/  MUFU.EX2 R37, R37 ;  /* 0x0000002500257308 */ /* 0x000e220000000800 */
[--C-:B------:R-:W-:Y:S02]  /*0d10*/  FFMA R21, R21, c[0x0][0x188], -R0.reuse ;  /* 0x0000620015157a23 */ /* 0x100fe40000000800 */
[----:B------:R-:W-:Y:S02]  /*0d20*/  FMUL R25, R26, 1.4426950216293334961 ;  /* 0x3fb8aa3b1a197820 */ /* 0x000fe40000400000 */
[----:B------:R-:W-:Y:S02]  /*0d30*/  FFMA R20, R20, c[0x0][0x188], -R0 ;  /* 0x0000620014147a23 */ /* 0x000fe40000000800 */
[----:B------:R-:W-:Y:S02]  /*0d40*/  FMUL R26, R27, 1.4426950216293334961 ;  /* 0x3fb8aa3b1b1a7820 */ /* 0x000fe40000400000 */
[----:B------:R-:W-:Y:S01]  /*0d50*/  FFMA R23, R23, c[0x0][0x188], -R42 ;  /* 0x0000620017177a23 */ /* 0x000fe2000000082a */
[----:B-----5:R-:W-:Y:S01]  /*0d60*/  STS.U16 [R63+0x500], R43 ;  /* 0x0005002b3f007388 */ /* 0x020fe20000000400 */
[----:B------:R-:W-:-:S02]  /*0d70*/  FMUL R60, R21, 1.4426950216293334961 ;  /* 0x3fb8aa3b153c7820 */ /* 0x000fc40000400000 */
[----:B------:R-:W-:Y:S01]  /*0d80*/  FFMA R22, R22, c[0x0][0x188], -R42 ;  /* 0x0000620016167a23 */ /* 0x000fe2000000082a */
[----:B----4-:R0:W-:Y:S01]  /*0d90*/  STS.U16 [R63+0x700], R56 ;  /* 0x000700383f007388 */ /* 0x0101e20000000400 */
[----:B------:R-:W-:Y:S02]  /*0da0*/  FADD R21, -R0, R57 ;  /* 0x0000003900157221 */ /* 0x000fe40000000100 */
[----:B------:R-:W-:Y:S02]  /*0db0*/  FADD R38, -R42, R48 ;  /* 0x000000302a267221 */ /* 0x000fe40000000100 */
[----:B------:R-:W-:Y:S02]  /*0dc0*/  FMUL R20, R20, 1.4426950216293334961 ;  /* 0x3fb8aa3b14147820 */ /* 0x000fe40000400000 */
[----:B------:R-:W-:Y:S01]  /*0dd0*/  FMUL R59, R23, 1.4426950216293334961 ;  /* 0x3fb8aa3b173b7820 */ /* 0x000fe20000400000 */
[----:B------:R-:W-:Y:S01]  /*0de0*/  MUFU.EX2 R25, R25 ;  /* 0x0000001900197308 */ /* 0x000fe20000000800 */
[----:B------:R-:W-:-:S02]  /*0df0*/  FMUL R22, R22, 1.4426950216293334961 ;  /* 0x3fb8aa3b16167820 */ /* 0x000fc40000400000 */
[----:B------:R-:W-:Y:S02]  /*0e00*/  FMUL R39, R21, 1.4426950216293334961 ;  /* 0x3fb8aa3b15277820 */ /* 0x000fe40000400000 */
[----:B------:R-:W-:-:S03]  /*0e10*/  FMUL R38, R38, 1.4426950216293334961 ;  /* 0x3fb8aa3b26267820 */ /* 0x000fc60000400000 */
[----:B------:R-:W1:Y:S01]  /*0e20*/  MUFU.EX2 R26, R26 ;  /* 0x0000001a001a7308 */ /* 0x000e620000000800 */
[----:B0-----:R-:W-:-:S07]  /*0e30*/  FADD R56, R24, R37 ;  /* 0x0000002518387221 */ /* 0x001fce0000000000 */
[----:B------:R0:W-:Y:S08]  /*0e40*/  MUFU.EX2 R36, R20 ;  /* 0x0000001400247308 */ /* 0x0001f00000000800 */
[----:B------:R-:W2:Y:S01]  /*0e50*/  MUFU.EX2 R60, R60 ;  /* 0x0000003c003c7308 */ /* 0x000ea20000000800 */
[----:B0-----:R-:W-:-:S07]  /*0e60*/  F2FP.PACK_AB R20, R37, R24 ;  /* 0x000000182514723e */ /* 0x001fce00000000ff */
[----:B------:R2:W-:Y:S08]  /*0e70*/  MUFU.EX2 R37, R22 ;  /* 0x0000001600257308 */ /* 0x0005f00000000800 */
[----:B------:R-:W0:Y:S08]  /*0e80*/  MUFU.EX2 R59, R59 ;  /* 0x0000003b003b7308 */ /* 0x000e300000000800 */
[----:B------:R-:W3:Y:S08]  /*0e90*/  MUFU.EX2 R43, R39 ;  /* 0x00000027002b7308 */ /* 0x000ef00000000800 */
[----:B------:R-:W4:Y:S01]  /*0ea0*/  MUFU.EX2 R48, R38 ;  /* 0x0000002600307308 */ /* 0x000f220000000800 */
[----:B-1----:R-:W-:Y:S01]  /*0eb0*/  FADD R57, R25, R26 ;  /* 0x0000001a19397221 */ /* 0x002fe20000000000 */
[----:B--2---:R-:W-:Y:S01]  /*0ec0*/  F2FP.PACK_AB R22, R60, R36 ;  /* 0x000000243c16723e */ /* 0x004fe200000000ff */
[----:B------:R-:W-:Y:S01]  /*0ed0*/  FADD R56, R36, R56 ;  /* 0x0000003824387221 */ /* 0x000fe20000000000 */
[----:B0-----:R-:W-:Y:S01]  /*0ee0*/  F2FP.PACK_AB R23, R59, R37 ;  /* 0x000000253b17723e */ /* 0x001fe200000000ff */
[----:B------:R-:W-:Y:S01]  /*0ef0*/  FADD R57, R37, R57 ;  /* 0x0000003925397221 */ /* 0x000fe20000000000 */
[----:B------:R-:W-:Y:S01]  /*0f00*/  F2FP.PACK_AB R21, R26, R25 ;  /* 0x000000191a15723e */ /* 0x000fe200000000ff */
[----:B------:R-:W-:Y:S01]  /*0f10*/  BAR.SYNC.DEFER_BLOCKING 0x0 ;  /* 0x0000000000007b1d */ /* 0x000fe20000010000 */
[----:B---3--:R-:W-:-:S02]  /*0f20*/  FMUL R36, R43, R32 ;  /* 0x000000202b247220 */ /* 0x008fc40000400000 */
[C---:B------:R-:W-:Y:S02]  /*0f30*/  FMUL R37, R43.reuse, R33 ;  /* 0x000000212b257220 */ /* 0x040fe40000400000 */
[C---:B----4-:R-:W-:Y:S02]  /*0f40*/  FMUL R38, R48.reuse, R34 ;  /* 0x0000002230267220 */ /* 0x050fe40000400000 */
[----:B------:R-:W-:Y:S01]  /*0f50*/  FMUL R39, R48, R35 ;  /* 0x0000002330277220 */ /* 0x000fe20000400000 */
[----:B------:R-:W0:Y:S04]  /*0f60*/  LDSM.16.M88.4 R24, [R49+0x400] ;  /* 0x000400003118783b */ /* 0x000e280000000200 */
[----:B------:R-:W1:Y:S01]  /*0f70*/  LDSM.16.M88.4 R32, [R49+0x600] ;  /* 0x000600003120783b */ /* 0x000e620000000200 */
[----:B------:R-:W-:-:S02]  /*0f80*/  FMUL R28, R43, R28 ;  /* 0x0000001c2b1c7220 */ /* 0x000fc40000400000 */
[----:B------:R-:W-:Y:S02]  /*0f90*/  FMUL R29, R43, R29 ;  /* 0x0000001d2b1d7220 */ /* 0x000fe40000400000 */
[C---:B------:R-:W-:Y:S02]  /*0fa0*/  FMUL R30, R48.reuse, R30 ;  /* 0x0000001e301e7220 */ /* 0x040fe40000400000 */
[----:B------:R-:W-:Y:S02]  /*0fb0*/  FMUL R31, R48, R31 ;  /* 0x0000001f301f7220 */ /* 0x000fe40000400000 */
[--C-:B------:R-:W-:Y:S02]  /*0fc0*/  FFMA R13, R13, c[0x0][0x188], -R0.reuse ;  /* 0x000062000d0d7a23 */ /* 0x100fe40000000800 */
[--C-:B------:R-:W-:Y:S02]  /*0fd0*/  FFMA R16, R16, c[0x0][0x188], -R0.reuse ;  /* 0x0000620010107a23 */ /* 0x100fe40000000800 */
[----:B------:R-:W-:-:S02]  /*0fe0*/  FFMA R17, R17, c[0x0][0x188], -R0 ;  /* 0x0000620011117a23 */ /* 0x000fc40000000800 */
[----:B------:R-:W-:-:S04]  /*0ff0*/  FFMA R12, R12, c[0x0][0x188], -R0 ;  /* 0x000062000c0c7a23 */ /* 0x000fc80000000800 */
[----:B------:R-:W-:Y:S02]  /*1000*/  FMUL R12, R12, 1.4426950216293334961 ;  /* 0x3fb8aa3b0c0c7820 */ /* 0x000fe40000400000 */
[----:B------:R-:W-:Y:S01]  /*1010*/  FFMA R18, R18, c[0x0][0x188], -R42 ;  /* 0x0000620012127a23 */ /* 0x000fe2000000082a */
[C---:B0-----:R-:W-:Y:S08]  /*1020*/  HMMA.16816.F32 R28, R20.reuse, R24, R28 ;  /* 0x00000018141c723c */ /* 0x041ff0000000181c */
[----:B-1----:R-:W-:Y:S07]  /*1030*/  HMMA.16816.F32 R36, R20, R32, R36 ;  /* 0x000000201424723c */ /* 0x002fee0000001824 */
[----:B------:R-:W-:-:S02]  /*1040*/  FMUL R21, R13, 1.4426950216293334961 ;  /* 0x3fb8aa3b0d157820 */ /* 0x000fc40000400000 */
[----:B------:R-:W-:Y:S02]  /*1050*/  FMUL R13, R16, 1.4426950216293334961 ;  /* 0x3fb8aa3b100d7820 */ /* 0x000fe40000400000 */
[--C-:B------:R-:W-:Y:S02]  /*1060*/  FFMA R16, R14, c[0x0][0x188], -R42.reuse ;  /* 0x000062000e107a23 */ /* 0x100fe4000000082a */
[----:B------:R-:W-:Y:S02]  /*1070*/  FMUL R23, R17, 1.4426950216293334961 ;  /* 0x3fb8aa3b11177820 */ /* 0x000fe40000400000 */
[----:B------:R-:W-:Y:S02]  /*1080*/  FMUL R17, R16, 1.4426950216293334961 ;  /* 0x3fb8aa3b10117820 */ /* 0x000fe40000400000 */
[----:B------:R-:W-:Y:S01]  /*1090*/  FFMA R16, R15, c[0x0][0x188], -R42 ;  /* 0x000062000f107a23 */ /* 0x000fe2000000082a */
[----:B------:R-:W-:Y:S03]  /*10a0*/  MUFU.EX2 R12, R12 ;  /* 0x0000000c000c7308 */ /* 0x000fe60000000800 */
[----:B------:R-:W-:-:S05]  /*10b0*/  FMUL R16, R16, 1.4426950216293334961 ;  /* 0x3fb8aa3b10107820 */ /* 0x000fca0000400000 */
[----:B------:R-:W0:Y:S01]  /*10c0*/  MUFU.EX2 R15, R17 ;  /* 0x00000011000f7308 */ /* 0x000e220000000800 */
[----:B------:R-:W-:Y:S02]  /*10d0*/  FMUL R18, R18, 1.4426950216293334961 ;  /* 0x3fb8aa3b12127820 */ /* 0x000fe40000400000 */
[----:B------:R-:W-:-:S05]  /*10e0*/  FFMA R19, R19, c[0x0][0x188], -R42 ;  /* 0x0000620013137a23 */ /* 0x000fca000000082a */
[----:B------:R-:W1:Y:S01]  /*10f0*/  MUFU.EX2 R20, R16 ;  /* 0x0000001000147308 */ /* 0x000e620000000800 */
[----:B------:R-:W-:-:S07]  /*1100*/  FMUL R19, R19, 1.4426950216293334961 ;  /* 0x3fb8aa3b13137820 */ /* 0x000fce0000400000 */
[----:B------:R-:W2:Y:S01]  /*1110*/  MUFU.EX2 R21, R21 ;  /* 0x0000001500157308 */ /* 0x000ea20000000800 */
[----:B------:R-:W-:Y:S02]  /*1120*/  FADD R24, R59, R57 ;  /* 0x000000393b187221 */ /* 0x000fe40000000000 */
[----:B------:R-:W-:-:S05]  /*1130*/  FADD R25, R60, R56 ;  /* 0x000000383c197221 */ /* 0x000fca0000000000 */
[----:B------:R-:W3:Y:S01]  /*1140*/  MUFU.EX2 R22, R18 ;  /* 0x0000001200167308 */ /* 0x000ee20000000800 */
[----:B0-----:R-:W-:-:S07]  /*1150*/  FADD R17, R15, R24 ;  /* 0x000000180f117221 */ /* 0x001fce0000000000 */
[----:B------:R-:W0:Y:S01]  /*1160*/  MUFU.EX2 R13, R13 ;  /* 0x0000000d000d7308 */ /* 0x000e220000000800 */
[----:B------:R-:W-:-:S07]  /*1170*/  FADD R32, R12, R25 ;  /* 0x000000190c207221 */ /* 0x000fce0000000000 */
[----:B------:R-:W4:Y:S08]  /*1180*/  MUFU.EX2 R14, R23 ;  /* 0x00000017000e7308 */ /* 0x000f300000000800 */
[----:B------:R-:W5:Y:S01]  /*1190*/  MUFU.EX2 R23, R19 ;  /* 0x0000001300177308 */ /* 0x000f620000000800 */
[----:B-1----:R-:W-:Y:S02]  /*11a0*/  FADD R17, R20, R17 ;  /* 0x0000001114117221 */ /* 0x002fe40000000000 */
[----:B--2---:R-:W-:-:S02]  /*11b0*/  FADD R32, R21, R32 ;  /* 0x0000002015207221 */ /* 0x004fc40000000000 */
[----:B---3--:R-:W-:Y:S02]  /*11c0*/  FADD R16, R22, R17 ;  /* 0x0000001116107221 */ /* 0x008fe40000000000 */
[----:B0-----:R-:W-:-:S04]  /*11d0*/  FADD R25, R13, R32 ;  /* 0x000000200d197221 */ /* 0x001fc80000000000 */
[----:B----4-:R-:W-:Y:S02]  /*11e0*/  FADD R25, R14, R25 ;  /* 0x000000190e197221 */ /* 0x010fe40000000000 */
[----:B-----5:R-:W-:-:S03]  /*11f0*/  FADD R24, R23, R16 ;  /* 0x0000001017187221 */ /* 0x020fc60000000000 */
[----:B------:R-:W0:Y:S04]  /*1200*/  SHFL.BFLY PT, R16, R25, 0x2, 0x1f ;  /* 0x0c401f0019107f89 */ /* 0x000e2800000e0000 */
[----:B------:R-:W1:Y:S01]  /*1210*/  SHFL.BFLY PT, R17, R24, 0x2, 0x1f ;  /* 0x0c401f0018117f89 */ /* 0x000e6200000e0000 */
[----:B------:R-:W-:Y:S01]  /*1220*/  IADD3 R2, R2, 0x20, RZ ;  /* 0x0000002002027810 */ /* 0x000fe20007ffe0ff */
[----:B0-----:R-:W-:Y:S02]  /*1230*/  FADD R16, R25, R16 ;  /* 0x0000001019107221 */ /* 0x001fe40000000000 */
[----:B-1----:R-:W-:-:S03]  /*1240*/  FADD R17, R24, R17 ;  /* 0x0000001118117221 */ /* 0x002fc60000000000 */
[----:B------:R-:W0:Y:S04]  /*1250*/  SHFL.BFLY PT, R19, R16, 0x1, 0x1f ;  /* 0x0c201f0010137f89 */ /* 0x000e2800000e0000 */
[----:B------:R-:W1:Y:S01]  /*1260*/  SHFL.BFLY PT, R18, R17, 0x1, 0x1f ;  /* 0x0c201f0011127f89 */ /* 0x000e6200000e0000 */
[----:B------:R-:W-:Y:S02]  /*1270*/  F2FP.PACK_AB R14, R14, R13 ;  /* 0x0000000d0e0e723e */ /* 0x000fe400000000ff */
[----:B------:R-:W-:Y:S02]  /*1280*/  ISETP.GE.AND P0, PT, R2, c[0x0][0x1d0], PT ;  /* 0x0000740002007a0c */ /* 0x000fe40003f06270 */
[----:B------:R-:W-:Y:S02]  /*1290*/  F2FP.PACK_AB R13, R20, R15 ;  /* 0x0000000f140d723e */ /* 0x000fe400000000ff */
[----:B------:R-:W-:-:S02]  /*12a0*/  F2FP.PACK_AB R12, R21, R12 ;  /* 0x0000000c150c723e */ /* 0x000fc400000000ff */
[----:B------:R-:W-:-:S07]  /*12b0*/  F2FP.PACK_AB R15, R23, R22 ;  /* 0x00000016170f723e */ /* 0x000fce00000000ff */
[----:B------:R-:W-:Y:S01]  /*12c0*/  HMMA.16816.F32 R28, R12, R26, R28 ;  /* 0x0000001a0c1c723c */ /* 0x000fe2000000181c */
[----:B0-----:R-:W-:-:S07]  /*12d0*/  FADD R19, R16, R19 ;  /* 0x0000001310137221 */ /* 0x001fce0000000000 */
[----:B------:R-:W-:Y:S01]  /*12e0*/  HMMA.16816.F32 R32, R12, R34, R36 ;  /* 0x000000220c20723c */ /* 0x000fe20000001824 */
[----:B-1----:R-:W-:Y:S01]  /*12f0*/  FADD R18, R17, R18 ;  /* 0x0000001211127221 */ /* 0x002fe20000000000 */
[----:B------:R-:W-:-:S05]  /*1300*/  MOV R57, R0 ;  /* 0x0000000000397202 */ /* 0x000fca0000000f00 */
[----:B------:R-:W-:Y:S01]  /*1310*/  MOV R12, 0x20 ;  /* 0x00000020000c7802 */ /* 0x000fe20000000f00 */
[----:B------:R-:W-:Y:S01]  /*1320*/  FFMA R5, R48, R5, R18 ;  /* 0x0000000530057223 */ /* 0x000fe20000000012 */
[----:B------:R-:W-:Y:S01]  /*1330*/  MOV R48, R42 ;  /* 0x0000002a00307202 */ /* 0x000fe20000000f00 */
[----:B------:R-:W-:Y:S02]  /*1340*/  FFMA R6, R43, R6, R19 ;  /* 0x000000062b067223 */ /* 0x000fe40000000013 */
[C---:B------:R-:W-:Y:S02]  /*1350*/  IMAD R3, R12.reuse, c[0x0][0x1b4], R3 ;  /* 0x00006d000c037a24 */ /* 0x040fe400078e0203 */
[----:B------:R-:W-:Y:S01]  /*1360*/  IMAD R4, R12, c[0x0][0x1a4], R4 ;  /* 0x000069000c047a24 */ /* 0x000fe200078e0204 */
[----:B------:R-:W-:Y:S05]  /*1370*/  @!P0 BRA `(.L_x_1) ;  /* 0xfffff49000008947 */ /* 0x000fea000383ffff */
.L_x_0:
[----:B------:R-:W-:Y:S01]  /*1380*/  IMAD R3, R69, c[0x0][0x1c0], RZ ;  /* 0x0000700045037a24 */ /* 0x000fe200078e02ff */
[----:B0-----:R-:W-:Y:S01]  /*1390*/  SHF.R.S32.HI R10, RZ, 0x4, R65 ;  /* 0x00000004ff0a7819 */ /* 0x001fe20000011441 */
[----:B------:R-:W-:Y:S01]  /*13a0*/  IMAD R4, R62, c[0x0][0x1c4], RZ ;  /* 0x000071003e047a24 */ /* 0x000fe200078e02ff */
[----:B------:R-:W-:Y:S01]  /*13b0*/  LOP3.LUT R8, R65, 0x8, RZ, 0xc0, !PT ;  /* 0x0000000841087812 */ /* 0x000fe200078ec0ff */
[C---:B------:R-:W-:Y:S01]  /*13c0*/  IMAD.SHL.U32 R2, R3.reuse, 0x2, RZ ;  /* 0x0000000203027824 */ /* 0x040fe200078e00ff */
[----:B------:R-:W-:Y:S01]  /*13d0*/  MOV R9, R6 ;  /* 0x0000000600097202 */ /* 0x000fe20000000f00 */
[----:B------:R-:W-:Y:S01]  /*13e0*/  IMAD.HI R3, R3, 0x2, RZ ;  /* 0x0000000203037827 */ /* 0x000fe200078e02ff */
[----:B------:R-:W-:Y:S01]  /*13f0*/  SHF.L.U32 R7, R4, 0x1, RZ ;  /* 0x0000000104077819 */ /* 0x000fe200000006ff */
[----:B------:R-:W-:Y:S01]  /*1400*/  BAR.SYNC.DEFER_BLOCKING 0x0 ;  /* 0x0000000000007b1d */ /* 0x000fe20000010000 */
[----:B------:R-:W-:Y:S01]  /*1410*/  SGXT R6, R10, 0x1 ;  /* 0x000000010a06781a */ /* 0x000fe20000000200 */
[----:B------:R-:W-:Y:S01]  /*1420*/  IMAD.HI R4, R4, 0x2, RZ ;  /* 0x0000000204047827 */ /* 0x000fe200078e02ff */
[----:B------:R-:W-:-:S02]  /*1430*/  IADD3 R2, P0, P1, R7, c[0x0][0x178], R2 ;  /* 0x00005e0007027a10 */ /* 0x000fc4000791e002 */
[----:B------:R-:W-:Y:S01]  /*1440*/  SHF.R.U32.HI R7, RZ, 0x1, R8 ;  /* 0x00000001ff077819 */ /* 0x000fe20000011608 */
[----:B------:R-:W-:Y:S01]  /*1450*/  IMAD.MOV.U32 R12, RZ, RZ, R5 ;  /* 0x000000ffff0c7224 */ /* 0x000fe200078e0005 */
[----:B------:R-:W-:Y:S01]  /*1460*/  LOP3.LUT R11, R65, 0x20, RZ, 0xc0, !PT ;  /* 0x00000020410b7812 */ /* 0x000fe200078ec0ff */
[----:B------:R-:W-:Y:S01]  /*1470*/  IMAD R64, R64, c[0x0][0x1c8], RZ ;  /* 0x0000720040407a24 */ /* 0x000fe200078e02ff */
[----:B------:R-:W-:Y:S02]  /*1480*/  FSETP.GT.AND P2, PT, |R9|, 8.50705917302346158658e+37, PT ;  /* 0x7e8000000900780b */ /* 0x000fe40003f44200 */
[----:B------:R-:W-:Y:S02]  /*1490*/  LOP3.LUT R6, R6, 0x204, RZ, 0xc0, !PT ;  /* 0x0000020406067812 */ /* 0x000fe400078ec0ff */
[----:B------:R-:W-:Y:S02]  /*14a0*/  LEA R68, R68, R7, 0x2 ;  /* 0x0000000744447211 */ /* 0x000fe400078e10ff */
[----:B------:R-:W-:-:S02]  /*14b0*/  SHF.R.S32.HI R7, RZ, 0x3, R65 ;  /* 0x00000003ff077819 */ /* 0x000fc40000011441 */
[----:B------:R-:W-:Y:S02]  /*14c0*/  FSETP.GEU.AND P6, PT, |R9|, 1.175494350822287508e-38, PT ;  /* 0x008000000900780b */ /* 0x000fe40003fce200 */
[----:B------:R-:W-:Y:S02]  /*14d0*/  LEA R8, R11, R6, 0x2 ;  /* 0x000000060b087211 */ /* 0x000fe400078e10ff */
[----:B------:R-:W-:Y:S01]  /*14e0*/  IADD3.X R3, R4, c[0x0][0x17c], R3, P0, P1 ;  /* 0x00005f0004037a10 */ /* 0x000fe200007e2403 */
[----:B------:R-:W0:Y:S01]  /*14f0*/  S2R R11, SR_TID.X ;  /* 0x00000000000b7919 */ /* 0x000e220000002100 */
[----:B------:R-:W-:Y:S01]  /*1500*/  SGXT R6, R7, 0x1 ;  /* 0x000000010706781a */ /* 0x000fe20000000200 */
[C---:B------:R-:W-:Y:S01]  /*1510*/  FMUL R4, R9.reuse, 8388608 ;  /* 0x4b00000009047820 */ /* 0x040fe20000400000 */
[----:B------:R-:W-:Y:S01]  /*1520*/  FSETP.GEU.AND P4, PT, R9, 1.175494350822287508e-38, PT ;  /* 0x008000000900780b */ /* 0x000fe20003f8e000 */
[----:B------:R-:W-:Y:S01]  /*1530*/  @P2 FMUL R33, R33, 0.25 ;  /* 0x3e80000021212820 */ /* 0x000fe20000400000 */
[----:B------:R-:W-:Y:S01]  /*1540*/  LOP3.LUT R6, R6, 0x140, RZ, 0xc0, !PT ;  /* 0x0000014006067812 */ /* 0x000fe200078ec0ff */
[----:B------:R-:W-:Y:S01]  /*1550*/  @P2 FMUL R32, R32, 0.25 ;  /* 0x3e80000020202820 */ /* 0x000fe20000400000 */
[----:B------:R-:W-:Y:S01]  /*1560*/  FSEL R4, R4, R9, !P4 ;  /* 0x0000000904047208 */ /* 0x000fe20006000000 */
[----:B------:R-:W-:Y:S01]  /*1570*/  @P2 FMUL R9, R9, 0.25 ;  /* 0x3e80000009092820 */ /* 0x000fe20000400000 */
[----:B------:R-:W-:Y:S01]  /*1580*/  SHF.R.S32.HI R7, RZ, 0x5, R65 ;  /* 0x00000005ff077819 */ /* 0x000fe20000011441 */
[----:B------:R-:W-:Y:S01]  /*1590*/  @P2 FMUL R29, R29, 0.25 ;  /* 0x3e8000001d1d2820 */ /* 0x000fe20000400000 */
[----:B------:R-:W-:Y:S01]  /*15a0*/  LOP3.LUT R6, R6, 0x38, R67, 0xf8, !PT ;  /* 0x0000003806067812 */ /* 0x000fe200078ef843 */
[----:B------:R-:W-:Y:S01]  /*15b0*/  @!P6 FMUL R9, R9, 16777216 ;  /* 0x4b8000000909e820 */ /* 0x000fe20000400000 */
[----:B------:R-:W-:Y:S01]  /*15c0*/  FSETP.GT.AND P3, PT, |R12|, 8.50705917302346158658e+37, PT ;  /* 0x7e8000000c00780b */ /* 0x000fe20003f64200 */
[----:B------:R-:W-:Y:S01]  /*15d0*/  @P2 FMUL R28, R28, 0.25 ;  /* 0x3e8000001c1c2820 */ /* 0x000fe20000400000 */
[----:B------:R-:W-:Y:S01]  /*15e0*/  SGXT R5, R7, 0x1 ;  /* 0x000000010705781a */ /* 0x000fe20000000200 */
[----:B------:R-:W-:Y:S01]  /*15f0*/  @!P6 FMUL R33, R33, 16777216 ;  /* 0x4b8000002121e820 */ /* 0x000fe20000400000 */
[----:B------:R-:W-:Y:S01]  /*1600*/  LOP3.LUT P0, RZ, R65, 0x60, RZ, 0xc0, !PT ;  /* 0x0000006041ff7812 */ /* 0x000fe2000780c0ff */
[----:B------:R-:W-:Y:S01]  /*1610*/  @!P6 FMUL R32, R32, 16777216 ;  /* 0x4b8000002020e820 */ /* 0x000fe20000400000 */
[----:B------:R-:W-:Y:S01]  /*1620*/  FSETP.GEU.AND P5, PT, |R12|, 1.175494350822287508e-38, PT ;  /* 0x008000000c00780b */ /* 0x000fe20003fae200 */
[----:B------:R-:W-:Y:S01]  /*1630*/  @!P6 FMUL R29, R29, 16777216 ;  /* 0x4b8000001d1de820 */ /* 0x000fe20000400000 */
[----:B------:R-:W-:Y:S01]  /*1640*/  LOP3.LUT R65, R6, 0x40, R65, 0x78, !PT ;  /* 0x0000004006417812 */ /* 0x000fe200078e7841 */
[----:B------:R-:W-:Y:S01]  /*1650*/  @!P6 FMUL R28, R28, 16777216 ;  /* 0x4b8000001c1ce820 */ /* 0x000fe20000400000 */
[----:B------:R-:W-:Y:S01]  /*1660*/  LOP3.LUT R7, R5, 0x204, RZ, 0xc0, !PT ;  /* 0x0000020405077812 */ /* 0x000fe200078ec0ff */
[----:B------:R-:W1:Y:S01]  /*1670*/  MUFU.RCP R6, R9 ;  /* 0x0000000900067308 */ /* 0x000e620000001000 */
[C---:B------:R-:W-:Y:S01]  /*1680*/  FMUL R5, R12.reuse, 8388608 ;  /* 0x4b0000000c057820 */ /* 0x040fe20000400000 */
[----:B------:R-:W-:Y:S01]  /*1690*/  FSETP.GEU.AND P1, PT, R12, 1.175494350822287508e-38, PT ;  /* 0x008000000c00780b */ /* 0x000fe20003f2e000 */
[----:B------:R-:W-:Y:S01]  /*16a0*/  @P3 FMUL R35, R35, 0.25 ;  /* 0x3e80000023233820 */ /* 0x000fe20000400000 */
[----:B0-----:R-:W-:Y:S01]  /*16b0*/  SHF.L.U32 R11, R11, 0x6, RZ ;  /* 0x000000060b0b7819 */ /* 0x001fe200000006ff */
[----:B------:R-:W-:Y:S01]  /*16c0*/  @P3 FMUL R34, R34, 0.25 ;  /* 0x3e80000022223820 */ /* 0x000fe20000400000 */
[----:B------:R-:W-:Y:S01]  /*16d0*/  FSEL R5, R5, R12, !P1 ;  /* 0x0000000c05057208 */ /* 0x000fe20004800000 */
[----:B------:R-:W-:Y:S01]  /*16e0*/  @P3 FMUL R12, R12, 0.25 ;  /* 0x3e8000000c0c3820 */ /* 0x000fe20000400000 */
[----:B------:R-:W-:Y:S01]  /*16f0*/  LOP3.LUT R7, R7, 0x3c, R66, 0x78, !PT ;  /* 0x0000003c07077812 */ /* 0x000fe200078e7842 */
[----:B------:R-:W-:Y:S01]  /*1700*/  @P3 FMUL R31, R31, 0.25 ;  /* 0x3e8000001f1f3820 */ /* 0x000fe20000400000 */
[----:B------:R-:W-:Y:S01]  /*1710*/  IADD3 R65, R8, R65, RZ ;  /* 0x0000004108417210 */ /* 0x000fe20007ffe0ff */
[----:B------:R-:W-:Y:S01]  /*1720*/  @!P5 FMUL R12, R12, 16777216 ;  /* 0x4b8000000c0cd820 */ /* 0x000fe20000400000 */
[----:B------:R-:W-:Y:S01]  /*1730*/  LOP3.LUT R19, R7, 0x40, R11, 0xf8, !PT ;  /* 0x0000004007137812 */ /* 0x000fe200078ef80b */
[----:B------:R-:W-:Y:S01]  /*1740*/  @P3 FMUL R30, R30, 0.25 ;  /* 0x3e8000001e1e3820 */ /* 0x000fe20000400000 */
[----:B------:R-:W-:Y:S01]  /*1750*/  IADD3 R8, R5, -0x3f3504f3, RZ ;  /* 0xc0cafb0d05087810 */ /* 0x000fe20007ffe0ff */
[----:B------:R-:W0:Y:S01]  /*1760*/  MUFU.RCP R11, R12 ;  /* 0x0000000c000b7308 */ /* 0x000e220000001000 */
[C---:B-1----:R-:W-:Y:S01]  /*1770*/  FMUL R13, R6.reuse, R33 ;  /* 0x00000021060d7220 */ /* 0x042fe20000400000 */
[----:B------:R-:W-:Y:S01]  /*1780*/  MOV R21, 0x3dc6b27f ;  /* 0x3dc6b27f00157802 */ /* 0x000fe20000000f00 */
[----:B------:R-:W-:Y:S01]  /*1790*/  FMUL R14, R6, R32 ;  /* 0x00000020060e7220 */ /* 0x000fe20000400000 */
[----:B------:R-:W-:Y:S01]  /*17a0*/  LOP3.LUT R10, R8, 0xff800000, RZ, 0xc0, !PT ;  /* 0xff800000080a7812 */ /* 0x000fe200078ec0ff */
[C---:B------:R-:W-:Y:S01]  /*17b0*/  FMUL R16, R6.reuse, R29 ;  /* 0x0000001d06107220 */ /* 0x040fe20000400000 */
[----:B------:R-:W-:Y:S01]  /*17c0*/  LOP3.LUT R18, R19, 0x40, RZ, 0x3c, !PT ;  /* 0x0000004013127812 */ /* 0x000fe200078e3cff */
[----:B------:R-:W-:Y:S01]  /*17d0*/  FMUL R17, R6, R28 ;  /* 0x0000001c06117220 */ /* 0x000fe20000400000 */
[----:B------:R-:W-:Y:S01]  /*17e0*/  IADD3 R6, R4, -0x3f3504f3, RZ ;  /* 0xc0cafb0d04067810 */ /* 0x000fe20007ffe0ff */
[----:B------:R-:W-:Y:S01]  /*17f0*/  @!P5 FMUL R35, R35, 16777216 ;  /* 0x4b8000002323d820 */ /* 0x000fe20000400000 */
[----:B------:R-:W-:Y:S01]  /*1800*/  F2FP.PACK_AB R16, R13, R16 ;  /* 0x000000100d10723e */ /* 0x000fe200000000ff */
[----:B------:R-:W-:Y:S01]  /*1810*/  @!P5 FMUL R34, R34, 16777216 ;  /* 0x4b8000002222d820 */ /* 0x000fe20000400000 */
[----:B------:R-:W-:Y:S01]  /*1820*/  LOP3.LUT R7, R6, 0xff800000, RZ, 0xc0, !PT ;  /* 0xff80000006077812 */ /* 0x000fe200078ec0ff */
[----:B------:R-:W-:Y:S01]  /*1830*/  @!P5 FMUL R31, R31, 16777216 ;  /* 0x4b8000001f1fd820 */ /* 0x000fe20000400000 */
[----:B------:R-:W-:Y:S01]  /*1840*/  F2FP.PACK_AB R14, R14, R17 ;  /* 0x000000110e0e723e */ /* 0x000fe200000000ff */
[----:B------:R-:W-:Y:S01]  /*1850*/  @!P5 FMUL R30, R30, 16777216 ;  /* 0x4b8000001e1ed820 */ /* 0x000fe20000400000 */
[----:B------:R-:W-:Y:S01]  /*1860*/  IADD3 R6, R4, -R7, RZ ;  /* 0x8000000704067210 */ /* 0x000fe20007ffe0ff */
[C---:B0-----:R-:W-:Y:S01]  /*1870*/  FMUL R34, R11.reuse, R34 ;  /* 0x000000220b227220 */ /* 0x041fe20000400000 */
[----:B------:R-:W-:Y:S01]  /*1880*/  STS [R19+0x80], R16 ;  /* 0x0000801013007388 */ /* 0x000fe20000000800 */
[C---:B------:R-:W-:Y:S01]  /*1890*/  FMUL R31, R11.reuse, R31 ;  /* 0x0000001f0b1f7220 */ /* 0x040fe20000400000 */
[----:B------:R-:W0:Y:S01]  /*18a0*/  I2F R7, R7 ;  /* 0x0000000700077306 */ /* 0x000e220000201400 */
[----:B------:R-:W-:Y:S01]  /*18b0*/  FADD R8, R6, -1 ;  /* 0xbf80000006087421 */ /* 0x000fe20000000000 */
[----:B------:R1:W-:Y:S01]  /*18c0*/  STS [R19], R14 ;  /* 0x0000000e13007388 */ /* 0x0003e20000000800 */
[C---:B------:R-:W-:Y:S01]  /*18d0*/  FMUL R6, R11.reuse, R35 ;  /* 0x000000230b067220 */ /* 0x040fe20000400000 */
[----:B------:R-:W-:Y:S01]  /*18e0*/  ISETP.GE.U32.AND P2, PT, R4, 0x7f800000, PT ;  /* 0x7f8000000400780c */ /* 0x000fe20003f46070 */
[----:B------:R-:W-:Y:S01]  /*18f0*/  FMUL R15, R11, R30 ;  /* 0x0000001e0b0f7220 */ /* 0x000fe20000400000 */
[C---:B------:R-:W-:Y:S01]  /*1900*/  ISETP.GE.U32.AND P3, PT, R5.reuse, 0x7f800000, PT ;  /* 0x7f8000000500780c */ /* 0x040fe20003f66070 */
[----:B------:R-:W-:Y:S01]  /*1910*/  IMAD.IADD R9, R5, 0x1, -R10 ;  /* 0x0000000105097824 */ /* 0x000fe200078e0a0a */
[----:B------:R-:W-:-:S02]  /*1920*/  F2FP.PACK_AB R31, R6, R31 ;  /* 0x0000001f061f723e */ /* 0x000fc400000000ff */
[----:B------:R-:W-:Y:S01]  /*1930*/  F2FP.PACK_AB R15, R34, R15 ;  /* 0x0000000f220f723e */ /* 0x000fe200000000ff */
[----:B------:R-:W-:Y:S01]  /*1940*/  FADD R12, R9, -1 ;  /* 0xbf800000090c7421 */ /* 0x000fe20000000000 */
[----:B-1----:R-:W-:Y:S01]  /*1950*/  LOP3.LUT R14, R65, 0x4, RZ, 0x3c, !PT ;  /* 0x00000004410e7812 */ /* 0x002fe200078e3cff */
[-C--:B------:R-:W-:Y:S01]  /*1960*/  FFMA.FTZ R9, R8, R21.reuse, -0.16845393180847167969 ;  /* 0xbe2c7f3008097423 */ /* 0x080fe20000010015 */
[----:B------:R-:W-:Y:S01]  /*1970*/  STS [R18+0x180], R31 ;  /* 0x0001801f12007388 */ /* 0x000fe20000000800 */
[----:B------:R-:W-:Y:S01]  /*1980*/  FFMA.FTZ R11, R12, R21, -0.16845393180847167969 ;  /* 0xbe2c7f300c0b7423 */ /* 0x000fe20000010015 */
[----:B------:R-:W-:Y:S01]  /*1990*/  FSEL R6, RZ, -23, P4 ;  /* 0xc1b80000ff067808 */ /* 0x000fe20002000000 */
[----:B------:R-:W-:Y:S01]  /*19a0*/  FFMA.FTZ R9, R8, R9, 0.1716887056827545166 ;  /* 0x3e2fcf2a08097423 */ /* 0x000fe20000010009 */
[----:B------:R-:W-:Y:S01]  /*19b0*/  STS [R18+0x100], R15 ;  /* 0x0001000f12007388 */ /* 0x000fe20000000800 */
[----:B------:R-:W-:Y:S01]  /*19c0*/  FFMA.FTZ R11, R12, R11, 0.1716887056827545166 ;  /* 0x3e2fcf2a0c0b7423 */ /* 0x000fe2000001000b */
[----:B------:R-:W-:Y:S01]  /*19d0*/  LOP3.LUT R66, R66, 0x78, RZ, 0xc0, !PT ;  /* 0x0000007842427812 */ /* 0x000fe200078ec0ff */
[----:B------:R-:W-:Y:S01]  /*19e0*/  FFMA.FTZ R9, R8, R9, -0.17900948226451873779 ;  /* 0xbe374e4308097423 */ /* 0x000fe20000010009 */
[----:B------:R-:W-:Y:S01]  /*19f0*/  BAR.SYNC.DEFER_BLOCKING 0x0 ;  /* 0x0000000000007b1d */ /* 0x000fe20000010000 */
[----:B------:R-:W-:Y:S01]  /*1a00*/  FFMA.FTZ R11, R12, R11, -0.17900948226451873779 ;  /* 0xbe374e430c0b7423 */ /* 0x000fe2000001000b */
[----:B------:R-:W-:Y:S01]  /*1a10*/  LOP3.LUT R67, R67, 0x38, RZ, 0xc0, !PT ;  /* 0x0000003843437812 */ /* 0x000fe200078ec0ff */
[----:B------:R-:W-:-:S02]  /*1a20*/  FFMA.FTZ R9, R8, R9, 0.20512372255325317383 ;  /* 0x3e520bf408097423 */ /* 0x000fc40000010009 */
[----:B------:R-:W-:Y:S01]  /*1a30*/  FFMA.FTZ R11, R12, R11, 0.20512372255325317383 ;  /* 0x3e520bf40c0b7423 */ /* 0x000fe2000001000b */
[----:B------:R-:W-:Y:S01]  /*1a40*/  IADD3 R67, R67, R68, RZ ;  /* 0x0000004443437210 */ /* 0x000fe20007ffe0ff */
[----:B------:R-:W-:Y:S02]  /*1a50*/  FFMA.FTZ R9, R8, R9, -0.24046532809734344482 ;  /* 0xbe763c8b08097423 */ /* 0x000fe40000010009 */
[----:B------:R-:W-:Y:S02]  /*1a60*/  FFMA.FTZ R11, R12, R11, -0.24046532809734344482 ;  /* 0xbe763c8b0c0b7423 */ /* 0x000fe4000001000b */
[----:B------:R-:W-:Y:S02]  /*1a70*/  FFMA.FTZ R9, R8, R9, 0.28857114911079406738 ;  /* 0x3e93bf9908097423 */ /* 0x000fe40000010009 */
[----:B------:R-:W-:Y:S02]  /*1a80*/  FFMA.FTZ R11, R12, R11, 0.28857114911079406738 ;  /* 0x3e93bf990c0b7423 */ /* 0x000fe4000001000b */
[----:B------:R-:W-:-:S02]  /*1a90*/  FFMA.FTZ R9, R8, R9, -0.36067417263984680176 ;  /* 0xbeb8aa4908097423 */ /* 0x000fc40000010009 */
[----:B------:R-:W-:Y:S02]  /*1aa0*/  FFMA.FTZ R13, R12, R11, -0.36067417263984680176 ;  /* 0xbeb8aa490c0d7423 */ /* 0x000fe4000001000b */
[----:B------:R-:W-:Y:S01]  /*1ab0*/  FFMA.FTZ R9, R8, R9, 0.48089820146560668945 ;  /* 0x3ef6384a08097423 */ /* 0x000fe20000010009 */
[----:B------:R1:W2:Y:S01]  /*1ac0*/  I2F R11, R10 ;  /* 0x0000000a000b7306 */ /* 0x0002a20000201400 */
[----:B------:R-:W-:Y:S02]  /*1ad0*/  FFMA.FTZ R13, R12, R13, 0.48089820146560668945 ;  /* 0x3ef6384a0c0d7423 */ /* 0x000fe4000001000d */
[----:B------:R-:W-:Y:S01]  /*1ae0*/  FFMA.FTZ R9, R8, R9, -0.72134751081466674805 ;  /* 0xbf38aa3b08097423 */ /* 0x000fe20000010009 */
[----:B------:R-:W3:Y:S01]  /*1af0*/  LDS R65, [R65] ;  /* 0x0000000041417984 */ /* 0x000ee20000000800 */
[----:B------:R-:W-:Y:S02]  /*1b00*/  FFMA.FTZ R13, R12, R13, -0.72134751081466674805 ;  /* 0xbf38aa3b0c0d7423 */ /* 0x000fe4000001000d */
[----:B------:R-:W-:Y:S01]  /*1b10*/  FMUL R9, R8, R9 ;  /* 0x0000000908097220 */ /* 0x000fe20000400000 */
[----:B------:R-:W4:Y:S01]  /*1b20*/  LDS R15, [R14] ;  /* 0x000000000e0f7984 */ /* 0x000f220000000800 */
[----:B-1----:R-:W-:Y:S01]  /*1b30*/  FSEL R10, RZ, -23, P1 ;  /* 0xc1b80000ff0a7808 */ /* 0x002fe20000800000 */
[----:B------:R-:W-:Y:S01]  /*1b40*/  FMUL R13, R12, R13 ;  /* 0x0000000d0c0d7220 */ /* 0x000fe20000400000 */
[----:B------:R-:W-:Y:S01]  /*1b50*/  FSETP.NEU.AND P1, PT, R4, RZ, PT ;  /* 0x000000ff0400720b */ /* 0x000fe20003f2d000 */
[----:B------:R-:W-:-:S02]  /*1b60*/  FMUL R9, R8, R9 ;  /* 0x0000000908097220 */ /* 0x000fc40000400000 */
[----:B0-----:R-:W-:Y:S02]  /*1b70*/  FFMA.FTZ R6, R7, 1.1920928955078125e-07, R6 ;  /* 0x3400000007067823 */ /* 0x001fe40000010006 */
[----:B------:R-:W-:Y:S01]  /*1b80*/  FFMA.FTZ R9, R8, 1.4426950216293334961, R9 ;  /* 0x3fb8aa3b08097823 */ /* 0x000fe20000010009 */
[----:B------:R-:W-:Y:S01]  /*1b90*/  MOV R8, c[0x0][0x1c8] ;  /* 0x0000720000087a02 */ /* 0x000fe20000000f00 */
[----:B--2---:R-:W-:Y:S02]  /*1ba0*/  FFMA.FTZ R11, R11, 1.1920928955078125e-07, R10 ;  /* 0x340000000b0b7823 */ /* 0x004fe4000001000a */
[----:B------:R-:W-:Y:S01]  /*1bb0*/  FMUL R13, R12, R13 ;  /* 0x0000000d0c0d7220 */ /* 0x000fe20000400000 */
[----:B------:R-:W-:Y:S01]  /*1bc0*/  LEA R7, R8, R64, 0x2 ;  /* 0x0000004008077211 */ /* 0x000fe200078e10ff */
[----:B------:R-:W-:Y:S01]  /*1bd0*/  FADD R10, R6, R9 ;  /* 0x00000009060a7221 */ /* 0x000fe20000000000 */
[----:B------:R-:W-:Y:S01]  /*1be0*/  @P2 MOV R9, 0x7f800000 ;  /* 0x7f80000000092802 */ /* 0x000fe20000000f00 */
[----:B------:R-:W-:Y:S01]  /*1bf0*/  FFMA.FTZ R12, R12, 1.4426950216293334961, R13 ;  /* 0x3fb8aa3b0c0c7823 */ /* 0x000fe2000001000d */
[----:B------:R-:W-:-:S03]  /*1c00*/  @P3 MOV R6, 0x7f800000 ;  /* 0x7f80000000063802 */ /* 0x000fc60000000f00 */
[----:B------:R-:W-:Y:S01]  /*1c10*/  @P2 FFMA.FTZ R10, R4, R9, +INF ;  /* 0x7f800000040a2423 */ /* 0x000fe20000010009 */
[----:B------:R-:W-:Y:S01]  /*1c20*/  FSETP.NEU.AND P2, PT, R5, RZ, PT ;  /* 0x000000ff0500720b */ /* 0x000fe20003f4d000 */
[----:B------:R-:W-:Y:S02]  /*1c30*/  IMAD R9, R8, 0x4, R7 ;  /* 0x0000000408097824 */ /* 0x000fe400078e0207 */
[----:B------:R-:W-:Y:S01]  /*1c40*/  FADD R11, R11, R12 ;  /* 0x0000000c0b0b7221 */ /* 0x000fe20000000000 */
[----:B------:R-:W-:Y:S01]  /*1c50*/  FSEL R13, R10, -INF , P1 ;  /* 0xff8000000a0d7808 */ /* 0x000fe20000800000 */
[----:B------:R-:W-:Y:S01]  /*1c60*/  @P3 FFMA.FTZ R11, R5, R6, +INF ;  /* 0x7f800000050b3423 */ /* 0x000fe20000010006 */
[-C--:B------:R-:W-:Y:S02]  /*1c70*/  LEA R4, P3, R64, R2.reuse, 0x1 ;  /* 0x0000000240047211 */ /* 0x080fe400078608ff */
[----:B------:R-:W-:Y:S01]  /*1c80*/  LEA R12, R8, R9, 0x2 ;  /* 0x00000009080c7211 */ /* 0x000fe200078e10ff */
[----:B------:R-:W-:Y:S01]  /*1c90*/  FFMA R10, R13, 0.69314718246459960938, R0 ;  /* 0x3f3172180d0a7823 */ /* 0x000fe20000000000 */
[----:B------:R-:W-:-:S02]  /*1ca0*/  LEA R6, P4, R7, R2, 0x1 ;  /* 0x0000000207067211 */ /* 0x000fc400078808ff */
[-C--:B------:R-:W-:Y:S02]  /*1cb0*/  LEA.HI.X.SX32 R5, R64, R3.reuse, 0x1, P3 ;  /* 0x0000000340057211 */ /* 0x080fe400018f0eff */
[-C--:B------:R-:W-:Y:S02]  /*1cc0*/  LEA R8, P5, R9, R2.reuse, 0x1 ;  /* 0x0000000209087211 */ /* 0x080fe400078a08ff */
[C---:B------:R-:W-:Y:S01]  /*1cd0*/  LEA R2, P3, R12.reuse, R2, 0x1 ;  /* 0x000000020c027211 */ /* 0x040fe200078608ff */
[----:B---3--:R0:W-:Y:S01]  /*1ce0*/  STG.E.U16 [R4.64], R65 ;  /* 0x0000004104007986 */ /* 0x0081e2000c101504 */
[-C--:B------:R-:W-:Y:S02]  /*1cf0*/  LEA.HI.X.SX32 R7, R7, R3.reuse, 0x1, P4 ;  /* 0x0000000307077211 */ /* 0x080fe400020f0eff */
[-C--:B------:R-:W-:Y:S02]  /*1d00*/  LEA.HI.X.SX32 R9, R9, R3.reuse, 0x1, P5 ;  /* 0x0000000309097211 */ /* 0x080fe400028f0eff */
[----:B------:R-:W-:Y:S01]  /*1d10*/  PRMT R0, R65, 0x7632, R0 ;  /* 0x0000763241007816 */ /* 0x000fe20000000000 */
[----:B----4-:R1:W-:Y:S01]  /*1d20*/  STG.E.U16 [R6.64], R15 ;  /* 0x0000000f06007986 */ /* 0x0103e2000c101504 */
[----:B------:R-:W-:-:S02]  /*1d30*/  LEA.HI.X.SX32 R3, R12, R3, 0x1, P3 ;  /* 0x000000030c037211 */ /* 0x000fc400018f0eff */
[----:B------:R-:W-:Y:S01]  /*1d40*/  FSEL R11, R11, -INF , P2 ;  /* 0xff8000000b0b7808 */ /* 0x000fe20001000000 */
[----:B------:R1:W-:Y:S01]  /*1d50*/  STG.E.U16 [R8.64], R0 ;  /* 0x0000000008007986 */ /* 0x0003e2000c101504 */
[----:B0-----:R-:W-:-:S03]  /*1d60*/  PRMT R5, R15, 0x7632, R5 ;  /* 0x000076320f057816 */ /* 0x001fc60000000005 */
[----:B------:R-:W-:Y:S02]  /*1d70*/  FFMA R11, R11, 0.69314718246459960938, R42 ;  /* 0x3f3172180b0b7823 */ /* 0x000fe4000000002a */
[----:B------:R1:W-:Y:S04]  /*1d80*/  STG.E.U16 [R2.64], R5 ;  /* 0x0000000502007986 */ /* 0x0003e8000c101504 */
[----:B------:R-:W-:Y:S06]  /*1d90*/  BAR.SYNC.DEFER_BLOCKING 0x0 ;  /* 0x0000000000007b1d */ /* 0x000fec0000010000 */
[----:B------:R1:W-:Y:S04]  /*1da0*/  STS.64 [R66], R10 ;  /* 0x0000000a42007388 */ /* 0x0003e80000000a00 */
[----:B------:R-:W-:Y:S06]  /*1db0*/  BAR.SYNC.DEFER_BLOCKING 0x0 ;  /* 0x0000000000007b1d */ /* 0x000fec0000010000 */
[----:B------:R-:W-:Y:S05]  /*1dc0*/  @P0 EXIT ;  /* 0x000000000000094d */ /* 0x000fea0003800000 */
[----:B-1----:R-:W0:Y:S01]  /*1dd0*/  LDS R67, [R67] ;  /* 0x0000000043437984 */ /* 0x002e220000000800 */
[----:B------:R-:W-:Y:S01]  /*1de0*/  IMAD R69, R69, c[0x0][0x1cc], RZ ;  /* 0x0000730045457a24 */ /* 0x000fe200078e02ff */
[C---:B------:R-:W-:Y:S01]  /*1df0*/  SHF.L.U32 R3, R62.reuse, 0x2, RZ ;  /* 0x000000023e037819 */ /* 0x040fe200000006ff */
[----:B------:R-:W-:-:S03]  /*1e00*/  IMAD.HI R62, R62, 0x4, RZ ;  /* 0x000000043e3e7827 */ /* 0x000fc600078e02ff */
[C---:B------:R-:W-:Y:S01]  /*1e10*/  SHF.L.U32 R2, R69.reuse, 0x2, RZ ;  /* 0x0000000245027819 */ /* 0x040fe200000006ff */
[----:B------:R-:W-:-:S03]  /*1e20*/  IMAD.HI R69, R69, 0x4, RZ ;  /* 0x0000000445457827 */ /* 0x000fc600078e02ff */
[----:B------:R-:W-:-:S04]  /*1e30*/  IADD3 R2, P0, P1, R3, c[0x0][0x180], R2 ;  /* 0x0000600003027a10 */ /* 0x000fc8000791e002 */
[----:B------:R-:W-:-:S05]  /*1e40*/  IADD3.X R3, R62, c[0x0][0x184], R69, P0, P1 ;  /* 0x000061003e037a10 */ /* 0x000fca00007e2445 */
[----:B0-----:R-:W-:Y:S01]  /*1e50*/  STG.E [R2.64], R67 ;  /* 0x0000004302007986 */ /* 0x001fe2000c101904 */
[----:B------:R-:W-:Y:S05]  /*1e60*/  EXIT ;  /* 0x000000000000794d */ /* 0x000fea0003800000 */
.L_x_2:
[----:B------:R-:W-:-:S00]  /*1e70*/  BRA `(.L_x_2) ;  /* 0xfffffff000007947 */ /* 0x000fc0000383ffff */
[----:B------:R-:W-:-:S00]  /*1e80*/  NOP ;  /* 0x0000000000007918 */ /* 0x000fc00000000000 */
[----:B------:R-:W-:-:S00]  /*1e90*/  NOP ;  /* 0x0000000000007918 */ /* 0x000fc00000000000 */
[----:B------:R-:W-:-:S00]  /*1ea0*/  NOP ;  /* 0x0000000000007918 */ /* 0x000fc00000000000 */
[----:B------:R-:W-:-:S00]  /*1eb0*/  NOP ;  /* 0x0000000000007918 */ /* 0x000fc00000000000 */
[----:B------:R-:W-:-:S00]  /*1ec0*/  NOP ;  /* 0x0000000000007918 */ /* 0x000fc00000000000 */
[----:B------:R-:W-:-:S00]  /*1ed0*/  NOP ;  /* 0x0000000000007918 */ /* 0x000fc00000000000 */
[----:B------:R-:W-:-:S00]  /*1ee0*/  NOP ;  /* 0x0000000000007918 */ /* 0x000fc00000000000 */
[----:B------:R-:W-:-:S00]  /*1ef0*/  NOP ;  /* 0x0000000000007918 */ /* 0x000fc00000000000 */
.L_x_3:


//--------------------- .nv.global.init           --------------------------
	.section	.nv.global.init,"aw",@progbits
.nv.global.init:
	.type		_$_str,@object
	.size		_$_str,(.L_0 - _$_str)
_$_str:
        /*0000*/ 	.byte	0x5f, 0x5f, 0x43, 0x55, 0x44, 0x41, 0x5f, 0x46, 0x54, 0x5a, 0x00
.L_0:


//--------------------- .nv.shared.attn_fwd       --------------------------
	.section	.nv.shared.attn_fwd,"aw",@nobits
	.sectionflags	@""
	.align	16
